	.target	sm_90a

	.elftype	@"ET_EXEC"


//--------------------- .note.nv.tkinfo           --------------------------
	.section	.note.nv.tkinfo,"",@"SHT_NOTE"
	.sectionflags	@"SHF_NOTE_NV_TKINFO"
	.tkinfo
        /*0018*/ 	.word	0x00000002
        /*0030*/ 	.string	""
        /*0030*/ 	.string	"ptxas"
        /*0030*/ 	.string	"Cuda compilation tools, release 13.0, V13.0.88"
        /*0030*/ 	.string	"Build cuda_13.0.r13.0/compiler.36424714_0"
        /*0030*/ 	.string	"-arch sm_90a -m 64 "



//--------------------- .note.nv.cuinfo           --------------------------
	.section	.note.nv.cuinfo,"",@"SHT_NOTE"
	.sectionflags	@"SHF_NOTE_NV_CUINFO"
        /*0018*/ 	.short	0x0002
        /*001a*/ 	.short	0x005a
        /*001c*/ 	.short	0x0082
	.zero		2


//--------------------- .nv.info                  --------------------------
	.section	.nv.info,"",@"SHT_CUDA_INFO"
	.align	4


	//----- nvinfo : EIATTR_REGCOUNT
	.align		4
        /*0000*/ 	.byte	0x04, 0x2f
        /*0002*/ 	.short	(.L_15 - .L_14)
	.align		4
.L_14:
        /*0004*/ 	.word	index@(_ZN7cutlass13device_kernelINS_4gemm6kernel13GemmUniversalIN4cute5tupleIJiiiiEEENS1_10collective13CollectiveMmaINS1_34MainloopSm90TmaGmmaWarpSpecializedILi5ENS5_IJNS4_1CILi1EEENSA_ILi2EEESB_EEENS1_35KernelTmaWarpSpecializedCooperativeEEENS5_IJNSA_ILi256EEESG_NSA_ILi128EEEEEENS_6half_tENS5_IJlSB_lEEESJ_SK_NS4_8TiledMMAINS4_8MMA_AtomIJNS4_4SM904GMMA26MMA_64x256x16_F32F16F16_SSILNSO_5MajorE0ELSQ_0ELNSO_7ScaleInE1ELSR_1EEEEEENS4_6LayoutINS5_IJSC_SB_SB_EEENS5_IJSB_NSA_ILi0EEESW_EEEEENS5_IJNS4_10UnderscoreESZ_SZ_EEEEENS4_23SM90_TMA_LOAD_MULTICASTENS4_14ComposedLayoutINS4_7SwizzleILi3ELi4ELi3EEENS4_18smem_ptr_flag_bitsILi16EEENSU_INS5_IJNSA_ILi8EEENSA_ILi64EEEEEENS5_IJS19_SB_EEEEEEEvNS4_8identityENS4_13SM90_TMA_LOADES1D_vS1E_EENS_8epilogue10collective6detail29Sm90TmaWarpSpecializedAdapterINS1I_15DefaultEpilogueISJ_SK_SK_NS1H_6thread17LinearCombinationISJ_Li1EffLNS1M_9ScaleType4KindE0ELNS_15FloatRoundStyleE2ESJ_EENS1_15EpilogueDefaultEEEEEvvEEEEvNT_6ParamsE)
        /*0008*/ 	.word	0x000000a8


	//----- nvinfo : EIATTR_FRAME_SIZE
	.align		4
.L_15:
        /*000c*/ 	.byte	0x04, 0x11
        /*000e*/ 	.short	(.L_17 - .L_16)
	.align		4
.L_16:
        /*0010*/ 	.word	index@(_ZN7cutlass13device_kernelINS_4gemm6kernel13GemmUniversalIN4cute5tupleIJiiiiEEENS1_10collective13CollectiveMmaINS1_34MainloopSm90TmaGmmaWarpSpecializedILi5ENS5_IJNS4_1CILi1EEENSA_ILi2EEESB_EEENS1_35KernelTmaWarpSpecializedCooperativeEEENS5_IJNSA_ILi256EEESG_NSA_ILi128EEEEEENS_6half_tENS5_IJlSB_lEEESJ_SK_NS4_8TiledMMAINS4_8MMA_AtomIJNS4_4SM904GMMA26MMA_64x256x16_F32F16F16_SSILNSO_5MajorE0ELSQ_0ELNSO_7ScaleInE1ELSR_1EEEEEENS4_6LayoutINS5_IJSC_SB_SB_EEENS5_IJSB_NSA_ILi0EEESW_EEEEENS5_IJNS4_10UnderscoreESZ_SZ_EEEEENS4_23SM90_TMA_LOAD_MULTICASTENS4_14ComposedLayoutINS4_7SwizzleILi3ELi4ELi3EEENS4_18smem_ptr_flag_bitsILi16EEENSU_INS5_IJNSA_ILi8EEENSA_ILi64EEEEEENS5_IJS19_SB_EEEEEEEvNS4_8identityENS4_13SM90_TMA_LOADES1D_vS1E_EENS_8epilogue10collective6detail29Sm90TmaWarpSpecializedAdapterINS1I_15DefaultEpilogueISJ_SK_SK_NS1H_6thread17LinearCombinationISJ_Li1EffLNS1M_9ScaleType4KindE0ELNS_15FloatRoundStyleE2ESJ_EENS1_15EpilogueDefaultEEEEEvvEEEEvNT_6ParamsE)
        /*0014*/ 	.word	0x00000cf8


	//----- nvinfo : EIATTR_MIN_STACK_SIZE
	.align		4
.L_17:
        /*0018*/ 	.byte	0x04, 0x12
        /*001a*/ 	.short	(.L_19 - .L_18)
	.align		4
.L_18:
        /*001c*/ 	.word	index@(_ZN7cutlass13device_kernelINS_4gemm6kernel13GemmUniversalIN4cute5tupleIJiiiiEEENS1_10collective13CollectiveMmaINS1_34MainloopSm90TmaGmmaWarpSpecializedILi5ENS5_IJNS4_1CILi1EEENSA_ILi2EEESB_EEENS1_35KernelTmaWarpSpecializedCooperativeEEENS5_IJNSA_ILi256EEESG_NSA_ILi128EEEEEENS_6half_tENS5_IJlSB_lEEESJ_SK_NS4_8TiledMMAINS4_8MMA_AtomIJNS4_4SM904GMMA26MMA_64x256x16_F32F16F16_SSILNSO_5MajorE0ELSQ_0ELNSO_7ScaleInE1ELSR_1EEEEEENS4_6LayoutINS5_IJSC_SB_SB_EEENS5_IJSB_NSA_ILi0EEESW_EEEEENS5_IJNS4_10UnderscoreESZ_SZ_EEEEENS4_23SM90_TMA_LOAD_MULTICASTENS4_14ComposedLayoutINS4_7SwizzleILi3ELi4ELi3EEENS4_18smem_ptr_flag_bitsILi16EEENSU_INS5_IJNSA_ILi8EEENSA_ILi64EEEEEENS5_IJS19_SB_EEEEEEEvNS4_8identityENS4_13SM90_TMA_LOADES1D_vS1E_EENS_8epilogue10collective6detail29Sm90TmaWarpSpecializedAdapterINS1I_15DefaultEpilogueISJ_SK_SK_NS1H_6thread17LinearCombinationISJ_Li1EffLNS1M_9ScaleType4KindE0ELNS_15FloatRoundStyleE2ESJ_EENS1_15EpilogueDefaultEEEEEvvEEEEvNT_6ParamsE)
        /*0020*/ 	.word	0x00000cf8
.L_19:


//--------------------- .nv.compat                --------------------------
	.section	.nv.compat,"",@"SHT_CUDA_COMPAT_INFO"
	.align	4
        /*0000*/ 	.byte	0x02, 0x09, 0x01, 0x00, 0x02, 0x02, 0x04, 0x00, 0x02, 0x05, 0x05, 0x00, 0x03, 0x07, 0x01, 0x01
        /*0010*/ 	.byte	0x02, 0x03, 0x01, 0x00, 0x02, 0x06, 0x01, 0x00, 0x04, 0x0b, 0x08, 0x00, 0x00, 0x00, 0x00, 0x00
        /*0020*/ 	.byte	0x00, 0x00, 0x00, 0x00


//--------------------- .nv.info._ZN7cutlass13device_kernelINS_4gemm6kernel13GemmUniversalIN4cute5tupleIJiiiiEEENS1_10collective13CollectiveMmaINS1_34MainloopSm90TmaGmmaWarpSpecializedILi5ENS5_IJNS4_1CILi1EEENSA_ILi2EEESB_EEENS1_35KernelTmaWarpSpecializedCooperativeEEENS5_IJNSA_ILi256EEESG_NSA_ILi128EEEEEENS_6half_tENS5_IJlSB_lEEESJ_SK_NS4_8TiledMMAINS4_8MMA_AtomIJNS4_4SM904GMMA26MMA_64x256x16_F32F16F16_SSILNSO_5MajorE0ELSQ_0ELNSO_7ScaleInE1ELSR_1EEEEEENS4_6LayoutINS5_IJSC_SB_SB_EEENS5_IJSB_NSA_ILi0EEESW_EEEEENS5_IJNS4_10UnderscoreESZ_SZ_EEEEENS4_23SM90_TMA_LOAD_MULTICASTENS4_14ComposedLayoutINS4_7SwizzleILi3ELi4ELi3EEENS4_18smem_ptr_flag_bitsILi16EEENSU_INS5_IJNSA_ILi8EEENSA_ILi64EEEEEENS5_IJS19_SB_EEEEEEEvNS4_8identityENS4_13SM90_TMA_LOADES1D_vS1E_EENS_8epilogue10collective6detail29Sm90TmaWarpSpecializedAdapterINS1I_15DefaultEpilogueISJ_SK_SK_NS1H_6thread17LinearCombinationISJ_Li1EffLNS1M_9ScaleType4KindE0ELNS_15FloatRoundStyleE2ESJ_EENS1_15EpilogueDefaultEEEEEvvEEEEvNT_6ParamsE --------------------------
	.section	.nv.info._ZN7cutlass13device_kernelINS_4gemm6kernel13GemmUniversalIN4cute5tupleIJiiiiEEENS1_10collective13CollectiveMmaINS1_34MainloopSm90TmaGmmaWarpSpecializedILi5ENS5_IJNS4_1CILi1EEENSA_ILi2EEESB_EEENS1_35KernelTmaWarpSpecializedCooperativeEEENS5_IJNSA_ILi256EEESG_NSA_ILi128EEEEEENS_6half_tENS5_IJlSB_lEEESJ_SK_NS4_8TiledMMAINS4_8MMA_AtomIJNS4_4SM904GMMA26MMA_64x256x16_F32F16F16_SSILNSO_5MajorE0ELSQ_0ELNSO_7ScaleInE1ELSR_1EEEEEENS4_6LayoutINS5_IJSC_SB_SB_EEENS5_IJSB_NSA_ILi0EEESW_EEEEENS5_IJNS4_10UnderscoreESZ_SZ_EEEEENS4_23SM90_TMA_LOAD_MULTICASTENS4_14ComposedLayoutINS4_7SwizzleILi3ELi4ELi3EEENS4_18smem_ptr_flag_bitsILi16EEENSU_INS5_IJNSA_ILi8EEENSA_ILi64EEEEEENS5_IJS19_SB_EEEEEEEvNS4_8identityENS4_13SM90_TMA_LOADES1D_vS1E_EENS_8epilogue10collective6detail29Sm90TmaWarpSpecializedAdapterINS1I_15DefaultEpilogueISJ_SK_SK_NS1H_6thread17LinearCombinationISJ_Li1EffLNS1M_9ScaleType4KindE0ELNS_15FloatRoundStyleE2ESJ_EENS1_15EpilogueDefaultEEEEEvvEEEEvNT_6ParamsE,"",@"SHT_CUDA_INFO"
	.sectionflags	@""
	.align	4


	//----- nvinfo : EIATTR_CUDA_API_VERSION
	.align		4
        /*0000*/ 	.byte	0x04, 0x37
        /*0002*/ 	.short	(.L_21 - .L_20)
.L_20:
        /*0004*/ 	.word	0x00000082


	//----- nvinfo : EIATTR_KPARAM_INFO
	.align		4
.L_21:
        /*0008*/ 	.byte	0x04, 0x17
        /*000a*/ 	.short	(.L_23 - .L_22)
.L_22:
        /*000c*/ 	.word	0x00000000
        /*0010*/ 	.short	0x0000
        /*0012*/ 	.short	0x0070
        /*0014*/ 	.byte	0x00, 0xf0, 0x01, 0x10


	//----- nvinfo : EIATTR_SPARSE_MMA_MASK
	.align		4
.L_23:
        /*0018*/ 	.byte	0x03, 0x50
        /*001a*/ 	.short	0x0000


	//----- nvinfo : EIATTR_MAXREG_COUNT
	.align		4
        /*001c*/ 	.byte	0x03, 0x1b
        /*001e*/ 	.short	0x00a8


	//----- nvinfo : EIATTR_NUM_BARRIERS
	.align		4
        /*0020*/ 	.byte	0x02, 0x4c
        /*0022*/ 	.byte	0x01
	.zero		1


	//----- nvinfo : EIATTR_EXTERNS
	.align		4
        /*0024*/ 	.byte	0x04, 0x0f
        /*0026*/ 	.short	(.L_25 - .L_24)


	//   ....[0]....
	.align		4
.L_24:
        /*0028*/ 	.word	index@(__assertfail)


	//----- nvinfo : EIATTR_ANNOTATIONS
	.align		4
.L_25:
        /*002c*/ 	.byte	0x04, 0x55
        /*002e*/ 	.short	(.L_27 - .L_26)


	//   ....[0]....
.L_26:
        /*0030*/ 	.word	0x00000001
        /*0034*/ 	.byte	0xb0, 0x09, 0x00, 0x00, 0x01, 0x00, 0x00, 0x00, 0xc0, 0x09, 0x00, 0x00, 0x01, 0x00, 0x00, 0x00
        /* <DEDUP_REMOVED lines=1385> */
        /*56d4*/ 	.byte	0x50, 0x39, 0x02, 0x00, 0x01, 0x00, 0x00, 0x00, 0x70, 0x39, 0x02, 0x00


	//----- nvinfo : EIATTR_MERCURY_ISA_VERSION
	.align		4
.L_27:
        /*56e0*/ 	.byte	0x03, 0x5f
        /*56e2*/ 	.short	0x0101


	//----- nvinfo : EIATTR_INT_WARP_WIDE_INSTR_OFFSETS
	.align		4
        /*56e4*/ 	.byte	0x04, 0x31
        /*56e6*/ 	.short	(.L_29 - .L_28)


	//   ....[0]....
.L_28:
        /*56e8*/ 	.word	0x00000570


	//   ....[1]....
        /*56ec*/ 	.word	0x00000620


	//   ....[2]....
        /*56f0*/ 	.word	0x00000700


	//----- nvinfo : EIATTR_COOP_GROUP_MASK_REGIDS
	.align		4
.L_29:
        /*56f4*/ 	.byte	0x04, 0x29
        /*56f6*/ 	.short	(.L_31 - .L_30)


	//   ....[0]....
.L_30:
        /*56f8*/ 	.word	0xffffffff


	//   ....[1]....
        /*56fc*/ 	.word	0xffffffff


	//   ....[2]....
        /*5700*/ 	.word	0xffffffff


	//   ....[3]....
        /*5704*/ 	.word	0xffffffff


	//   ....[4]....
        /*5708*/ 	.word	0xffffffff


	//   ....[5]....
        /*570c*/ 	.word	0xffffffff


	//----- nvinfo : EIATTR_COOP_GROUP_INSTR_OFFSETS
	.align		4
.L_31:
        /*5710*/ 	.byte	0x04, 0x28
        /*5712*/ 	.short	(.L_33 - .L_32)


	//   ....[0]....
.L_32:
        /*5714*/ 	.word	0x00000070


	//   ....[1]....
        /*5718*/ 	.word	0x00000080


	//   ....[2]....
        /*571c*/ 	.word	0x000001a0


	//   ....[3]....
        /*5720*/ 	.word	0x000003e0


	//   ....[4]....
        /*5724*/ 	.word	0x000007f0


	//   ....[5]....
        /*5728*/ 	.word	0x000013c0


	//----- nvinfo : EIATTR_REG_RECONFIG
	.align		4
.L_33:
        /*572c*/ 	.byte	0x01, 0x54
	.zero		2


	//----- nvinfo : EIATTR_SYSCALL_OFFSETS
	.align		4
        /*5730*/ 	.byte	0x04, 0x46
        /*5732*/ 	.short	(.L_35 - .L_34)


	//   ....[0]....
.L_34:
        /*5734*/ 	.word	0x00001570


	//----- nvinfo : EIATTR_MBARRIER_INSTR_OFFSETS
	.align		4
.L_35:
        /*5738*/ 	.byte	0x04, 0x39
        /*573a*/ 	.short	(.L_37 - .L_36)


	//   ....[0]....
.L_36:
        /*573c*/ 	.word	0x00000320
        /*5740*/ 	.word	0x000000ff
        /*5744*/ 	.word	0x00000000
        /*5748*/ 	.short	0x0100
        /*574a*/ 	.byte	0x08
	.zero		1


	//   ....[1]....
        /*574c*/ 	.word	0x00000330
        /*5750*/ 	.word	0x000000ff
        /*5754*/ 	.word	0x00000028
        /*5758*/ 	.short	0x0100
        /*575a*/ 	.byte	0x08
	.zero		1


	//   ....[2]....
        /*575c*/ 	.word	0x00000340
        /*5760*/ 	.word	0x000000ff
        /*5764*/ 	.word	0x00000008
        /*5768*/ 	.short	0x0100
        /*576a*/ 	.byte	0x08
	.zero		1


	//   ....[3]....
        /*576c*/ 	.word	0x00000350
        /*5770*/ 	.word	0x000000ff
        /*5774*/ 	.word	0x00000030
        /*5778*/ 	.short	0x0100
        /*577a*/ 	.byte	0x08
	.zero		1


	//   ....[4]....
        /*577c*/ 	.word	0x00000360
        /*5780*/ 	.word	0x000000ff
        /*5784*/ 	.word	0x00000010
        /*5788*/ 	.short	0x0100
        /*578a*/ 	.byte	0x08
	.zero		1


	//   ....[5]....
        /*578c*/ 	.word	0x00000370
        /*5790*/ 	.word	0x000000ff
        /*5794*/ 	.word	0x00000038
        /*5798*/ 	.short	0x0100
        /*579a*/ 	.byte	0x08
	.zero		1


	//   ....[6]....
        /*579c*/ 	.word	0x00000380
        /*57a0*/ 	.word	0x000000ff
        /*57a4*/ 	.word	0x00000018
        /*57a8*/ 	.short	0x0100
        /*57aa*/ 	.byte	0x08
	.zero		1


	//   ....[7]....
        /*57ac*/ 	.word	0x00000390
        /*57b0*/ 	.word	0x000000ff
        /*57b4*/ 	.word	0x00000040
        /*57b8*/ 	.short	0x0100
        /*57ba*/ 	.byte	0x08
	.zero		1


	//   ....[8]....
        /*57bc*/ 	.word	0x000003a0
        /*57c0*/ 	.word	0x000000ff
        /*57c4*/ 	.word	0x00000020
        /*57c8*/ 	.short	0x0100
        /*57ca*/ 	.byte	0x08
	.zero		1


	//   ....[9]....
        /*57cc*/ 	.word	0x000003b0
        /*57d0*/ 	.word	0x000000ff
        /*57d4*/ 	.word	0x00000048
        /*57d8*/ 	.short	0x0100
        /*57da*/ 	.byte	0x08
	.zero		1


	//   ....[10]....
        /*57dc*/ 	.word	0x00000770
        /*57e0*/ 	.word	0x000000ff
        /*57e4*/ 	.word	0x00000060
        /*57e8*/ 	.short	0x0100
        /*57ea*/ 	.byte	0x07
	.zero		1


	//   ....[11]....
        /*57ec*/ 	.word	0x000007a0
        /*57f0*/ 	.word	0x000000ff
        /*57f4*/ 	.word	0x00000068
        /*57f8*/ 	.short	0x0100
        /*57fa*/ 	.byte	0x07
	.zero		1


	//   ....[12]....
        /*57fc*/ 	.word	0x00001650
        /*5800*/ 	.word	0x00000004
        /*5804*/ 	.word	0x00000000
        /*5808*/ 	.short	0x010a
        /*580a*/ 	.byte	0x3f
	.zero		1


	//   ....[13]....
        /*580c*/ 	.word	0x00001690
        /*5810*/ 	.word	0x00000004
        /*5814*/ 	.word	0x00000000
        /*5818*/ 	.short	0x010a
        /*581a*/ 	.byte	0x3f
	.zero		1


	//   ....[14]....
        /*581c*/ 	.word	0x00008cd0
        /*5820*/ 	.word	0x00000003
        /*5824*/ 	.word	0x00000000
        /*5828*/ 	.short	0x010a
        /*582a*/ 	.byte	0x3f
	.zero		1


	//   ....[15]....
        /*582c*/ 	.word	0x00008d10
        /*5830*/ 	.word	0x00000003
        /*5834*/ 	.word	0x00000000
        /*5838*/ 	.short	0x010a
        /*583a*/ 	.byte	0x3f
	.zero		1


	//   ....[16]....
        /*583c*/ 	.word	0x00010dd0
        /*5840*/ 	.word	0x00000003
        /*5844*/ 	.word	0x00000000
        /*5848*/ 	.short	0x0101
        /*584a*/ 	.byte	0x3f
	.zero		1


	//   ....[17]....
        /*584c*/ 	.word	0x00011000
        /*5850*/ 	.word	0x00000000
        /*5854*/ 	.word	0x00000000
        /*5858*/ 	.short	0x0101
        /*585a*/ 	.byte	0x3f
	.zero		1


	//   ....[18]....
        /*585c*/ 	.word	0x00023410
        /*5860*/ 	.word	0x0000000f
        /*5864*/ 	.word	0x00000028
        /*5868*/ 	.short	0x010a
        /*586a*/ 	.byte	0x3f
	.zero		1


	//   ....[19]....
        /*586c*/ 	.word	0x00023880
        /*5870*/ 	.word	0x00000003
        /*5874*/ 	.word	0x00000068
        /*5878*/ 	.short	0x0101
        /*587a*/ 	.byte	0x3f
	.zero		1


	//   ....[20]....
        /*587c*/ 	.word	0x00024070
        /*5880*/ 	.word	0x00000005
        /*5884*/ 	.word	0x00000000
        /*5888*/ 	.short	0x010a
        /*588a*/ 	.byte	0x3f
	.zero		1


	//   ....[21]....
        /*588c*/ 	.word	0x00024100
        /*5890*/ 	.word	0x00000007
        /*5894*/ 	.word	0x00000000
        /*5898*/ 	.short	0x010a
        /*589a*/ 	.byte	0x3f
	.zero		1


	//   ....[22]....
        /*589c*/ 	.word	0x00024190
        /*58a0*/ 	.word	0x00000007
        /*58a4*/ 	.word	0x00000000
        /*58a8*/ 	.short	0x010a
        /*58aa*/ 	.byte	0x3f
	.zero		1


	//   ....[23]....
        /*58ac*/ 	.word	0x00024220
        /*58b0*/ 	.word	0x00000007
        /*58b4*/ 	.word	0x00000000
        /*58b8*/ 	.short	0x010a
        /*58ba*/ 	.byte	0x3f
	.zero		1


	//   ....[24]....
        /*58bc*/ 	.word	0x000242b0
        /*58c0*/ 	.word	0x00000003
        /*58c4*/ 	.word	0x00000000
        /*58c8*/ 	.short	0x010a
        /*58ca*/ 	.byte	0x3f
	.zero		1


	//   ....[25]....
        /*58cc*/ 	.word	0x00024310
        /*58d0*/ 	.word	0x00000004
        /*58d4*/ 	.word	0x00000000
        /*58d8*/ 	.short	0x010a
        /*58da*/ 	.byte	0x3f
	.zero		1


	//   ....[26]....
        /*58dc*/ 	.word	0x00024360
        /*58e0*/ 	.word	0x00000003
        /*58e4*/ 	.word	0x00000000
        /*58e8*/ 	.short	0x010a
        /*58ea*/ 	.byte	0x3f
	.zero		1


	//   ....[27]....
        /*58ec*/ 	.word	0x00024430
        /*58f0*/ 	.word	0x0000000f
        /*58f4*/ 	.word	0x00000028
        /*58f8*/ 	.short	0x010a
        /*58fa*/ 	.byte	0x3f
	.zero		1


	//   ....[28]....
        /*58fc*/ 	.word	0x00024500
        /*5900*/ 	.word	0x00000005
        /*5904*/ 	.word	0x00000000
        /*5908*/ 	.short	0x010a
        /*590a*/ 	.byte	0x3f
	.zero		1


	//   ....[29]....
        /*590c*/ 	.word	0x00024550
        /*5910*/ 	.word	0x00000007
        /*5914*/ 	.word	0x00000000
        /*5918*/ 	.short	0x010a
        /*591a*/ 	.byte	0x3f
	.zero		1


	//   ....[30]....
        /*591c*/ 	.word	0x000245a0
        /*5920*/ 	.word	0x00000007
        /*5924*/ 	.word	0x00000000
        /*5928*/ 	.short	0x010a
        /*592a*/ 	.byte	0x3f
	.zero		1


	//   ....[31]....
        /*592c*/ 	.word	0x000245f0
        /*5930*/ 	.word	0x00000007
        /*5934*/ 	.word	0x00000000
        /*5938*/ 	.short	0x010a
        /*593a*/ 	.byte	0x3f
	.zero		1


	//----- nvinfo : EIATTR_NUM_MBARRIERS
	.align		4
.L_37:
        /*593c*/ 	.byte	0x03, 0x38
        /*593e*/ 	.short	0x000c


	//----- nvinfo : EIATTR_EXIT_INSTR_OFFSETS
	.align		4
        /*5940*/ 	.byte	0x04, 0x1c
        /*5942*/ 	.short	(.L_39 - .L_38)


	//   ....[0]....
.L_38:
        /*5944*/ 	.word	0x00000a50


	//   ....[1]....
        /*5948*/ 	.word	0x000012e0


	//   ....[2]....
        /*594c*/ 	.word	0x00022a90


	//   ....[3]....
        /*5950*/ 	.word	0x000230b0


	//   ....[4]....
        /*5954*/ 	.word	0x00024300


	//----- nvinfo : EIATTR_MAX_THREADS
	.align		4
.L_39:
        /*5958*/ 	.byte	0x04, 0x05
        /*595a*/ 	.short	(.L_41 - .L_40)
.L_40:
        /*595c*/ 	.word	0x00000180
        /*5960*/ 	.word	0x00000001
        /*5964*/ 	.word	0x00000001


	//----- nvinfo : EIATTR_CRS_STACK_SIZE
	.align		4
.L_41:
        /*5968*/ 	.byte	0x04, 0x1e
        /*596a*/ 	.short	(.L_43 - .L_42)
.L_42:
        /*596c*/ 	.word	0x00000000


	//----- nvinfo : EIATTR_CBANK_PARAM_SIZE
	.align		4
.L_43:
        /*5970*/ 	.byte	0x03, 0x19
        /*5972*/ 	.short	0x0470


	//----- nvinfo : EIATTR_PARAM_CBANK
	.align		4
        /*5974*/ 	.byte	0x04, 0x0a
        /*5976*/ 	.short	(.L_45 - .L_44)
	.align		4
.L_44:
        /*5978*/ 	.word	index@(.nv.constant0._ZN7cutlass13device_kernelINS_4gemm6kernel13GemmUniversalIN4cute5tupleIJiiiiEEENS1_10collective13CollectiveMmaINS1_34MainloopSm90TmaGmmaWarpSpecializedILi5ENS5_IJNS4_1CILi1EEENSA_ILi2EEESB_EEENS1_35KernelTmaWarpSpecializedCooperativeEEENS5_IJNSA_ILi256EEESG_NSA_ILi128EEEEEENS_6half_tENS5_IJlSB_lEEESJ_SK_NS4_8TiledMMAINS4_8MMA_AtomIJNS4_4SM904GMMA26MMA_64x256x16_F32F16F16_SSILNSO_5MajorE0ELSQ_0ELNSO_7ScaleInE1ELSR_1EEEEEENS4_6LayoutINS5_IJSC_SB_SB_EEENS5_IJSB_NSA_ILi0EEESW_EEEEENS5_IJNS4_10UnderscoreESZ_SZ_EEEEENS4_23SM90_TMA_LOAD_MULTICASTENS4_14ComposedLayoutINS4_7SwizzleILi3ELi4ELi3EEENS4_18smem_ptr_flag_bitsILi16EEENSU_INS5_IJNSA_ILi8EEENSA_ILi64EEEEEENS5_IJS19_SB_EEEEEEEvNS4_8identityENS4_13SM90_TMA_LOADES1D_vS1E_EENS_8epilogue10collective6detail29Sm90TmaWarpSpecializedAdapterINS1I_15DefaultEpilogueISJ_SK_SK_NS1H_6thread17LinearCombinationISJ_Li1EffLNS1M_9ScaleType4KindE0ELNS_15FloatRoundStyleE2ESJ_EENS1_15EpilogueDefaultEEEEEvvEEEEvNT_6ParamsE)
        /*597c*/ 	.short	0x0210
        /*597e*/ 	.short	0x0470


	//----- nvinfo : EIATTR_SW_WAR
	.align		4
.L_45:
        /*5980*/ 	.byte	0x04, 0x36
        /*5982*/ 	.short	(.L_47 - .L_46)
.L_46:
        /*5984*/ 	.word	0x00000008
.L_47:


//--------------------- .nv.callgraph             --------------------------
	.section	.nv.callgraph,"",@"SHT_CUDA_CALLGRAPH"
	.align	4
	.sectionentsize	8
	.align		4
        /*0000*/ 	.word	0x00000000
	.align		4
        /*0004*/ 	.word	0xffffffff
	.align		4
        /*0008*/ 	.word	index@(_ZN7cutlass13device_kernelINS_4gemm6kernel13GemmUniversalIN4cute5tupleIJiiiiEEENS1_10collective13CollectiveMmaINS1_34MainloopSm90TmaGmmaWarpSpecializedILi5ENS5_IJNS4_1CILi1EEENSA_ILi2EEESB_EEENS1_35KernelTmaWarpSpecializedCooperativeEEENS5_IJNSA_ILi256EEESG_NSA_ILi128EEEEEENS_6half_tENS5_IJlSB_lEEESJ_SK_NS4_8TiledMMAINS4_8MMA_AtomIJNS4_4SM904GMMA26MMA_64x256x16_F32F16F16_SSILNSO_5MajorE0ELSQ_0ELNSO_7ScaleInE1ELSR_1EEEEEENS4_6LayoutINS5_IJSC_SB_SB_EEENS5_IJSB_NSA_ILi0EEESW_EEEEENS5_IJNS4_10UnderscoreESZ_SZ_EEEEENS4_23SM90_TMA_LOAD_MULTICASTENS4_14ComposedLayoutINS4_7SwizzleILi3ELi4ELi3EEENS4_18smem_ptr_flag_bitsILi16EEENSU_INS5_IJNSA_ILi8EEENSA_ILi64EEEEEENS5_IJS19_SB_EEEEEEEvNS4_8identityENS4_13SM90_TMA_LOADES1D_vS1E_EENS_8epilogue10collective6detail29Sm90TmaWarpSpecializedAdapterINS1I_15DefaultEpilogueISJ_SK_SK_NS1H_6thread17LinearCombinationISJ_Li1EffLNS1M_9ScaleType4KindE0ELNS_15FloatRoundStyleE2ESJ_EENS1_15EpilogueDefaultEEEEEvvEEEEvNT_6ParamsE)
	.align		4
        /*000c*/ 	.word	index@(__assertfail)
	.align		4
        /*0010*/ 	.word	0x00000000
	.align		4
        /*0014*/ 	.word	0xfffffffe
	.align		4
        /*0018*/ 	.word	0x00000000
	.align		4
        /*001c*/ 	.word	0xfffffffd
	.align		4
        /*0020*/ 	.word	0x00000000
	.align		4
        /*0024*/ 	.word	0xfffffffc


//--------------------- .nv.constant4             --------------------------
	.section	.nv.constant4,"a",@progbits
	.align	8
	.align		8
.nv.constant4:
        /*0000*/ 	.dword	__assertfail
	.align		8
        /*0008*/ 	.dword	__unnamed_1
	.align		8
        /*0010*/ 	.dword	_ZN39_INTERNAL_74ff5ffb_4_k_cu_7be661e2_32414cuda3std3__45__cpo5beginE
	.align		8
        /*0018*/ 	.dword	_ZN39_INTERNAL_74ff5ffb_4_k_cu_7be661e2_32414cuda3std3__45__cpo3endE
	.align		8
        /*0020*/ 	.dword	_ZN39_INTERNAL_74ff5ffb_4_k_cu_7be661e2_32414cuda3std3__45__cpo6cbeginE
	.align		8
        /*0028*/ 	.dword	_ZN39_INTERNAL_74ff5ffb_4_k_cu_7be661e2_32414cuda3std3__45__cpo4cendE
	.align		8
        /*0030*/ 	.dword	_ZN39_INTERNAL_74ff5ffb_4_k_cu_7be661e2_32414cuda3std3__441_GLOBAL__N__74ff5ffb_4_k_cu_7be661e2_32416ignoreE
	.align		8
        /*0038*/ 	.dword	_ZN39_INTERNAL_74ff5ffb_4_k_cu_7be661e2_32414cuda3std3__419piecewise_constructE
	.align		8
        /*0040*/ 	.dword	_ZN39_INTERNAL_74ff5ffb_4_k_cu_7be661e2_32414cuda3std3__48in_placeE
	.align		8
        /*0048*/ 	.dword	_ZN39_INTERNAL_74ff5ffb_4_k_cu_7be661e2_32414cuda3std6ranges3__45__cpo4swapE
	.align		8
        /*0050*/ 	.dword	_ZN39_INTERNAL_74ff5ffb_4_k_cu_7be661e2_32414cuda3std6ranges3__45__cpo9iter_moveE
	.align		8
        /*0058*/ 	.dword	_ZN39_INTERNAL_74ff5ffb_4_k_cu_7be661e2_32414cute7productE
	.align		8
        /*0060*/ 	.dword	_ZN39_INTERNAL_74ff5ffb_4_k_cu_7be661e2_32414cute1_E
	.align		8
        /*0068*/ 	.dword	$str$22
	.align		8
        /*0070*/ 	.dword	$str$23


//--------------------- .text._ZN7cutlass13device_kernelINS_4gemm6kernel13GemmUniversalIN4cute5tupleIJiiiiEEENS1_10collective13CollectiveMmaINS1_34MainloopSm90TmaGmmaWarpSpecializedILi5ENS5_IJNS4_1CILi1EEENSA_ILi2EEESB_EEENS1_35KernelTmaWarpSpecializedCooperativeEEENS5_IJNSA_ILi256EEESG_NSA_ILi128EEEEEENS_6half_tENS5_IJlSB_lEEESJ_SK_NS4_8TiledMMAINS4_8MMA_AtomIJNS4_4SM904GMMA26MMA_64x256x16_F32F16F16_SSILNSO_5MajorE0ELSQ_0ELNSO_7ScaleInE1ELSR_1EEEEEENS4_6LayoutINS5_IJSC_SB_SB_EEENS5_IJSB_NSA_ILi0EEESW_EEEEENS5_IJNS4_10UnderscoreESZ_SZ_EEEEENS4_23SM90_TMA_LOAD_MULTICASTENS4_14ComposedLayoutINS4_7SwizzleILi3ELi4ELi3EEENS4_18smem_ptr_flag_bitsILi16EEENSU_INS5_IJNSA_ILi8EEENSA_ILi64EEEEEENS5_IJS19_SB_EEEEEEEvNS4_8identityENS4_13SM90_TMA_LOADES1D_vS1E_EENS_8epilogue10collective6detail29Sm90TmaWarpSpecializedAdapterINS1I_15DefaultEpilogueISJ_SK_SK_NS1H_6thread17LinearCombinationISJ_Li1EffLNS1M_9ScaleType4KindE0ELNS_15FloatRoundStyleE2ESJ_EENS1_15EpilogueDefaultEEEEEvvEEEEvNT_6ParamsE --------------------------
	.section	.text._ZN7cutlass13device_kernelINS_4gemm6kernel13GemmUniversalIN4cute5tupleIJiiiiEEENS1_10collective13CollectiveMmaINS1_34MainloopSm90TmaGmmaWarpSpecializedILi5ENS5_IJNS4_1CILi1EEENSA_ILi2EEESB_EEENS1_35KernelTmaWarpSpecializedCooperativeEEENS5_IJNSA_ILi256EEESG_NSA_ILi128EEEEEENS_6half_tENS5_IJlSB_lEEESJ_SK_NS4_8TiledMMAINS4_8MMA_AtomIJNS4_4SM904GMMA26MMA_64x256x16_F32F16F16_SSILNSO_5MajorE0ELSQ_0ELNSO_7ScaleInE1ELSR_1EEEEEENS4_6LayoutINS5_IJSC_SB_SB_EEENS5_IJSB_NSA_ILi0EEESW_EEEEENS5_IJNS4_10UnderscoreESZ_SZ_EEEEENS4_23SM90_TMA_LOAD_MULTICASTENS4_14ComposedLayoutINS4_7SwizzleILi3ELi4ELi3EEENS4_18smem_ptr_flag_bitsILi16EEENSU_INS5_IJNSA_ILi8EEENSA_ILi64EEEEEENS5_IJS19_SB_EEEEEEEvNS4_8identityENS4_13SM90_TMA_LOADES1D_vS1E_EENS_8epilogue10collective6detail29Sm90TmaWarpSpecializedAdapterINS1I_15DefaultEpilogueISJ_SK_SK_NS1H_6thread17LinearCombinationISJ_Li1EffLNS1M_9ScaleType4KindE0ELNS_15FloatRoundStyleE2ESJ_EENS1_15EpilogueDefaultEEEEEvvEEEEvNT_6ParamsE,"ax",@progbits
	.align	128
.text._ZN7cutlass13device_kernelINS_4gemm6kernel13GemmUniversalIN4cute5tupleIJiiiiEEENS1_10collective13CollectiveMmaINS1_34MainloopSm90TmaGmmaWarpSpecializedILi5ENS5_IJNS4_1CILi1EEENSA_ILi2EEESB_EEENS1_35KernelTmaWarpSpecializedCooperativeEEENS5_IJNSA_ILi256EEESG_NSA_ILi128EEEEEENS_6half_tENS5_IJlSB_lEEESJ_SK_NS4_8TiledMMAINS4_8MMA_AtomIJNS4_4SM904GMMA26MMA_64x256x16_F32F16F16_SSILNSO_5MajorE0ELSQ_0ELNSO_7ScaleInE1ELSR_1EEEEEENS4_6LayoutINS5_IJSC_SB_SB_EEENS5_IJSB_NSA_ILi0EEESW_EEEEENS5_IJNS4_10UnderscoreESZ_SZ_EEEEENS4_23SM90_TMA_LOAD_MULTICASTENS4_14ComposedLayoutINS4_7SwizzleILi3ELi4ELi3EEENS4_18smem_ptr_flag_bitsILi16EEENSU_INS5_IJNSA_ILi8EEENSA_ILi64EEEEEENS5_IJS19_SB_EEEEEEEvNS4_8identityENS4_13SM90_TMA_LOADES1D_vS1E_EENS_8epilogue10collective6detail29Sm90TmaWarpSpecializedAdapterINS1I_15DefaultEpilogueISJ_SK_SK_NS1H_6thread17LinearCombinationISJ_Li1EffLNS1M_9ScaleType4KindE0ELNS_15FloatRoundStyleE2ESJ_EENS1_15EpilogueDefaultEEEEEvvEEEEvNT_6ParamsE:
        .type           _ZN7cutlass13device_kernelINS_4gemm6kernel13GemmUniversalIN4cute5tupleIJiiiiEEENS1_10collective13CollectiveMmaINS1_34MainloopSm90TmaGmmaWarpSpecializedILi5ENS5_IJNS4_1CILi1EEENSA_ILi2EEESB_EEENS1_35KernelTmaWarpSpecializedCooperativeEEENS5_IJNSA_ILi256EEESG_NSA_ILi128EEEEEENS_6half_tENS5_IJlSB_lEEESJ_SK_NS4_8TiledMMAINS4_8MMA_AtomIJNS4_4SM904GMMA26MMA_64x256x16_F32F16F16_SSILNSO_5MajorE0ELSQ_0ELNSO_7ScaleInE1ELSR_1EEEEEENS4_6LayoutINS5_IJSC_SB_SB_EEENS5_IJSB_NSA_ILi0EEESW_EEEEENS5_IJNS4_10UnderscoreESZ_SZ_EEEEENS4_23SM90_TMA_LOAD_MULTICASTENS4_14ComposedLayoutINS4_7SwizzleILi3ELi4ELi3EEENS4_18smem_ptr_flag_bitsILi16EEENSU_INS5_IJNSA_ILi8EEENSA_ILi64EEEEEENS5_IJS19_SB_EEEEEEEvNS4_8identityENS4_13SM90_TMA_LOADES1D_vS1E_EENS_8epilogue10collective6detail29Sm90TmaWarpSpecializedAdapterINS1I_15DefaultEpilogueISJ_SK_SK_NS1H_6thread17LinearCombinationISJ_Li1EffLNS1M_9ScaleType4KindE0ELNS_15FloatRoundStyleE2ESJ_EENS1_15EpilogueDefaultEEEEEvvEEEEvNT_6ParamsE,@function
        .size           _ZN7cutlass13device_kernelINS_4gemm6kernel13GemmUniversalIN4cute5tupleIJiiiiEEENS1_10collective13CollectiveMmaINS1_34MainloopSm90TmaGmmaWarpSpecializedILi5ENS5_IJNS4_1CILi1EEENSA_ILi2EEESB_EEENS1_35KernelTmaWarpSpecializedCooperativeEEENS5_IJNSA_ILi256EEESG_NSA_ILi128EEEEEENS_6half_tENS5_IJlSB_lEEESJ_SK_NS4_8TiledMMAINS4_8MMA_AtomIJNS4_4SM904GMMA26MMA_64x256x16_F32F16F16_SSILNSO_5MajorE0ELSQ_0ELNSO_7ScaleInE1ELSR_1EEEEEENS4_6LayoutINS5_IJSC_SB_SB_EEENS5_IJSB_NSA_ILi0EEESW_EEEEENS5_IJNS4_10UnderscoreESZ_SZ_EEEEENS4_23SM90_TMA_LOAD_MULTICASTENS4_14ComposedLayoutINS4_7SwizzleILi3ELi4ELi3EEENS4_18smem_ptr_flag_bitsILi16EEENSU_INS5_IJNSA_ILi8EEENSA_ILi64EEEEEENS5_IJS19_SB_EEEEEEEvNS4_8identityENS4_13SM90_TMA_LOADES1D_vS1E_EENS_8epilogue10collective6detail29Sm90TmaWarpSpecializedAdapterINS1I_15DefaultEpilogueISJ_SK_SK_NS1H_6thread17LinearCombinationISJ_Li1EffLNS1M_9ScaleType4KindE0ELNS_15FloatRoundStyleE2ESJ_EENS1_15EpilogueDefaultEEEEEvvEEEEvNT_6ParamsE,(.L_x_583 - _ZN7cutlass13device_kernelINS_4gemm6kernel13GemmUniversalIN4cute5tupleIJiiiiEEENS1_10collective13CollectiveMmaINS1_34MainloopSm90TmaGmmaWarpSpecializedILi5ENS5_IJNS4_1CILi1EEENSA_ILi2EEESB_EEENS1_35KernelTmaWarpSpecializedCooperativeEEENS5_IJNSA_ILi256EEESG_NSA_ILi128EEEEEENS_6half_tENS5_IJlSB_lEEESJ_SK_NS4_8TiledMMAINS4_8MMA_AtomIJNS4_4SM904GMMA26MMA_64x256x16_F32F16F16_SSILNSO_5MajorE0ELSQ_0ELNSO_7ScaleInE1ELSR_1EEEEEENS4_6LayoutINS5_IJSC_SB_SB_EEENS5_IJSB_NSA_ILi0EEESW_EEEEENS5_IJNS4_10UnderscoreESZ_SZ_EEEEENS4_23SM90_TMA_LOAD_MULTICASTENS4_14ComposedLayoutINS4_7SwizzleILi3ELi4ELi3EEENS4_18smem_ptr_flag_bitsILi16EEENSU_INS5_IJNSA_ILi8EEENSA_ILi64EEEEEENS5_IJS19_SB_EEEEEEEvNS4_8identityENS4_13SM90_TMA_LOADES1D_vS1E_EENS_8epilogue10collective6detail29Sm90TmaWarpSpecializedAdapterINS1I_15DefaultEpilogueISJ_SK_SK_NS1H_6thread17LinearCombinationISJ_Li1EffLNS1M_9ScaleType4KindE0ELNS_15FloatRoundStyleE2ESJ_EENS1_15EpilogueDefaultEEEEEvvEEEEvNT_6ParamsE)
        .other          _ZN7cutlass13device_kernelINS_4gemm6kernel13GemmUniversalIN4cute5tupleIJiiiiEEENS1_10collective13CollectiveMmaINS1_34MainloopSm90TmaGmmaWarpSpecializedILi5ENS5_IJNS4_1CILi1EEENSA_ILi2EEESB_EEENS1_35KernelTmaWarpSpecializedCooperativeEEENS5_IJNSA_ILi256EEESG_NSA_ILi128EEEEEENS_6half_tENS5_IJlSB_lEEESJ_SK_NS4_8TiledMMAINS4_8MMA_AtomIJNS4_4SM904GMMA26MMA_64x256x16_F32F16F16_SSILNSO_5MajorE0ELSQ_0ELNSO_7ScaleInE1ELSR_1EEEEEENS4_6LayoutINS5_IJSC_SB_SB_EEENS5_IJSB_NSA_ILi0EEESW_EEEEENS5_IJNS4_10UnderscoreESZ_SZ_EEEEENS4_23SM90_TMA_LOAD_MULTICASTENS4_14ComposedLayoutINS4_7SwizzleILi3ELi4ELi3EEENS4_18smem_ptr_flag_bitsILi16EEENSU_INS5_IJNSA_ILi8EEENSA_ILi64EEEEEENS5_IJS19_SB_EEEEEEEvNS4_8identityENS4_13SM90_TMA_LOADES1D_vS1E_EENS_8epilogue10collective6detail29Sm90TmaWarpSpecializedAdapterINS1I_15DefaultEpilogueISJ_SK_SK_NS1H_6thread17LinearCombinationISJ_Li1EffLNS1M_9ScaleType4KindE0ELNS_15FloatRoundStyleE2ESJ_EENS1_15EpilogueDefaultEEEEEvvEEEEvNT_6ParamsE,@"STO_CUDA_ENTRY STV_DEFAULT"
_ZN7cutlass13device_kernelINS_4gemm6kernel13GemmUniversalIN4cute5tupleIJiiiiEEENS1_10collective13CollectiveMmaINS1_34MainloopSm90TmaGmmaWarpSpecializedILi5ENS5_IJNS4_1CILi1EEENSA_ILi2EEESB_EEENS1_35KernelTmaWarpSpecializedCooperativeEEENS5_IJNSA_ILi256EEESG_NSA_ILi128EEEEEENS_6half_tENS5_IJlSB_lEEESJ_SK_NS4_8TiledMMAINS4_8MMA_AtomIJNS4_4SM904GMMA26MMA_64x256x16_F32F16F16_SSILNSO_5MajorE0ELSQ_0ELNSO_7ScaleInE1ELSR_1EEEEEENS4_6LayoutINS5_IJSC_SB_SB_EEENS5_IJSB_NSA_ILi0EEESW_EEEEENS5_IJNS4_10UnderscoreESZ_SZ_EEEEENS4_23SM90_TMA_LOAD_MULTICASTENS4_14ComposedLayoutINS4_7SwizzleILi3ELi4ELi3EEENS4_18smem_ptr_flag_bitsILi16EEENSU_INS5_IJNSA_ILi8EEENSA_ILi64EEEEEENS5_IJS19_SB_EEEEEEEvNS4_8identityENS4_13SM90_TMA_LOADES1D_vS1E_EENS_8epilogue10collective6detail29Sm90TmaWarpSpecializedAdapterINS1I_15DefaultEpilogueISJ_SK_SK_NS1H_6thread17LinearCombinationISJ_Li1EffLNS1M_9ScaleType4KindE0ELNS_15FloatRoundStyleE2ESJ_EENS1_15EpilogueDefaultEEEEEvvEEEEvNT_6ParamsE:
[----:B------:R-:W0:Y:S02]  /*0000*/  LDC R1, c[0x0][0x28] ;  /* 0x00000a00ff017b82 */ /* 0x000e240000000800 */
[----:B0-----:R-:W-:Y:S01]  /*0010*/  VIADD R1, R1, 0xfffff308 ;  /* 0xfffff30801017836 */ /* 0x001fe20000000000 */
[----:B------:R-:W0:Y:S01]  /*0020*/  S2R R5, SR_TID.X ;  /* 0x0000000000057919 */ /* 0x000e220000002100 */
[----:B------:R-:W-:Y:S01]  /*0030*/  ELECT P0, URZ, PT ;  /* 0x00000000003f782f */ /* 0x000fe20003800000 */
[----:B------:R-:W-:Y:S01]  /*0040*/  BSSY B0, `(.L_x_0) ;  /* 0x0000015000007945 */ /* 0x000fe20003800000 */
[--C-:B0-----:R-:W-:Y:S02]  /*0050*/  SHF.R.U32.HI R0, RZ, 0x5, R5.reuse ;  /* 0x00000005ff007819 */ /* 0x101fe40000011605 */
[----:B------:R-:W-:-:S03]  /*0060*/  SHF.R.U32.HI R2, RZ, 0x7, R5 ;  /* 0x00000007ff027819 */ /* 0x000fc60000011605 */
[----:B------:R-:W0:Y:S04]  /*0070*/  SHFL.IDX PT, R3, R0, RZ, 0x1f ;  /* 0x00001fff00037589 */ /* 0x000e2800000e0000 */
[----:B------:R-:W1:Y:S01]  /*0080*/  SHFL.IDX PT, R2, R2, RZ, 0x1f ;  /* 0x00001fff02027589 */ /* 0x000e6200000e0000 */
[----:B0-----:R-:W-:Y:S02]  /*0090*/  R2UR UR9, R3 ;  /* 0x00000000030972ca */ /* 0x001fe400000e0000 */
[----:B-1----:R-:W-:-:S11]  /*00a0*/  R2UR UR5, R2 ;  /* 0x00000000020572ca */ /* 0x002fd600000e0000 */
[----:B------:R-:W-:Y:S02]  /*00b0*/  USHF.R.S32.HI UR4, URZ, 0x1f, UR9 ;  /* 0x0000001f3f047899 */ /* 0x000fe40008011409 */
[----:B------:R-:W-:Y:S02]  /*00c0*/  ISETP.NE.OR P0, PT, RZ, UR9, !P0 ;  /* 0x00000009ff007c0c */ /* 0x000fe4000c705670 */
[----:B------:R-:W-:-:S04]  /*00d0*/  ULEA.HI UR4, UR4, UR9, URZ, 0x2 ;  /* 0x0000000904047291 */ /* 0x000fc8000f8f103f */
[----:B------:R-:W-:-:S04]  /*00e0*/  ULOP3.LUT UR4, UR4, 0xfffffffc, URZ, 0xc0, !UPT ;  /* 0xfffffffc04047892 */ /* 0x000fc8000f8ec03f */
[----:B------:R-:W-:-:S03]  /*00f0*/  UIADD3 UR9, UR9, -UR4, URZ ;  /* 0x8000000409097290 */ /* 0x000fc6000fffe03f */
[----:B------:R-:W-:Y:S09]  /*0100*/  @P0 BRA `(.L_x_1) ;  /* 0x0000000000200947 */ /* 0x000ff20003800000 */
[----:B------:R-:W-:Y:S02]  /*0110*/  ULDC.64 UR6, c[0x0][0x198] ;  /* 0x0000660000067ab9 */ /* 0x000fe40000000a00 */
[----:B------:R-:W-:Y:S02]  /*0120*/  UIADD3 UR10, UP0, UR6, 0xf0, URZ ;  /* 0x000000f0060a7890 */ /* 0x000fe4000ff1e03f */
[----:B------:R-:W-:Y:S02]  /*0130*/  UIADD3 UR6, UP1, UR6, 0x1f0, URZ ;  /* 0x000001f006067890 */ /* 0x000fe4000ff3e03f */
[----:B------:R-:W-:Y:S02]  /*0140*/  UIADD3.X UR11, URZ, UR7, URZ, UP0, !UPT ;  /* 0x000000073f0b7290 */ /* 0x000fe400087fe43f */
[----:B------:R-:W-:-:S07]  /*0150*/  UIADD3.X UR7, URZ, UR7, URZ, UP1, !UPT ;  /* 0x000000073f077290 */ /* 0x000fce0008ffe43f */
[----:B------:R0:W-:Y:S02]  /*0160*/  UTMACCTL.PF [UR10] ;  /* 0x000000000a0079b9 */ /* 0x0001e40008040000 */
[----:B------:R0:W-:Y:S02]  /*0170*/  UTMACCTL.PF [UR6] ;  /* 0x00000000060079b9 */ /* 0x0001e40008040000 */
[----:B0-----:R-:W-:Y:S01]  /*0180*/  NOP ;  /* 0x0000000000007918 */ /* 0x001fe20000000000 */
.L_x_1:
[----:B------:R-:W-:Y:S05]  /*0190*/  BSYNC B0 ;  /* 0x0000000000007941 */ /* 0x000fea0003800000 */
.L_x_0:
[----:B------:R-:W0:Y:S01]  /*01a0*/  SHFL.IDX PT, R2, R0, RZ, 0x1f ;  /* 0x00001fff00027589 */ /* 0x000e2200000e0000 */
[----:B------:R-:W-:Y:S01]  /*01b0*/  UISETP.NE.AND UP0, UPT, UR9, 0x3, UPT ;  /* 0x000000030900788c */ /* 0x000fe2000bf05270 */
[----:B------:R-:W-:Y:S01]  /*01c0*/  ISETP.NE.AND P2, PT, RZ, UR5, PT ;  /* 0x00000005ff007c0c */ /* 0x000fe2000bf45270 */
[----:B------:R-:W-:Y:S02]  /*01d0*/  UIADD3 UR16, UR5, -0x1, URZ ;  /* 0xffffffff05107890 */ /* 0x000fe4000fffe03f */
[----:B------:R-:W-:Y:S02]  /*01e0*/  UISETP.EQ.OR UP0, UPT, UR9, URZ, !UP0 ;  /* 0x0000003f0900728c */ /* 0x000fe4000c702670 */
[----:B------:R-:W-:Y:S02]  /*01f0*/  UISETP.GE.U32.AND UP1, UPT, UR16, 0x2, UPT ;  /* 0x000000021000788c */ /* 0x000fe4000bf26070 */
[----:B------:R-:W-:-:S04]  /*0200*/  UISETP.EQ.AND UP0, UPT, UR5, URZ, UP0 ;  /* 0x0000003f0500728c */ /* 0x000fc80008702270 */
[----:B------:R-:W-:-:S04]  /*0210*/  USEL UR38, URZ, 0x1, !UP0 ;  /* 0x000000013f267887 */ /* 0x000fc8000c000000 */
[----:B------:R-:W-:Y:S01]  /*0220*/  USEL UR38, UR38, 0x2, UP1 ;  /* 0x0000000226267887 */ /* 0x000fe20008800000 */
[----:B0-----:R-:W-:-:S13]  /*0230*/  ISETP.NE.AND P0, PT, R2, RZ, PT ;  /* 0x000000ff0200720c */ /* 0x001fda0003f05270 */
[----:B------:R-:W-:Y:S05]  /*0240*/  @P0 BRA `(.L_x_2) ;  /* 0x0000000000600947 */ /* 0x000fea0003800000 */
[----:B------:R-:W0:Y:S01]  /*0250*/  S2UR UR8, SR_CgaCtaId ;  /* 0x00000000000879c3 */ /* 0x000e220000008800 */
[----:B------:R-:W-:Y:S01]  /*0260*/  UMOV UR4, 0x400 ;  /* 0x0000040000047882 */ /* 0x000fe20000000000 */
[----:B------:R-:W-:Y:S01]  /*0270*/  UMOV UR5, 0x1 ;  /* 0x0000000100057882 */ /* 0x000fe20000000000 */
[----:B------:R-:W-:Y:S01]  /*0280*/  UMOV UR6, 0x4 ;  /* 0x0000000400067882 */ /* 0x000fe20000000000 */
[----:B------:R-:W-:Y:S01]  /*0290*/  ELECT P0, URZ, PT ;  /* 0x00000000003f782f */ /* 0x000fe20003800000 */
[----:B------:R-:W-:-:S04]  /*02a0*/  UIADD3 UR6, -UR6, 0x100000, URZ ;  /* 0x0010000006067890 */ /* 0x000fc8000fffe13f */
[----:B------:R-:W-:Y:S02]  /*02b0*/  USHF.L.U32 UR7, UR6, 0xb, URZ ;  /* 0x0000000b06077899 */ /* 0x000fe4000800063f */
[----:B------:R-:W-:Y:S02]  /*02c0*/  USHF.L.U32 UR6, UR6, 0x1, URZ ;  /* 0x0000000106067899 */ /* 0x000fe4000800063f */
[----:B0-----:R-:W-:Y:S02]  /*02d0*/  ULEA UR8, UR8, UR4, 0x18 ;  /* 0x0000000408087291 */ /* 0x001fe4000f8ec03f */
[----:B------:R-:W-:-:S04]  /*02e0*/  UIADD3 UR4, -UR5, 0x100000, URZ ;  /* 0x0010000005047890 */ /* 0x000fc8000fffe13f */
[----:B------:R-:W-:Y:S02]  /*02f0*/  USHF.L.U32 UR5, UR4, 0xb, URZ ;  /* 0x0000000b04057899 */ /* 0x000fe4000800063f */
[----:B------:R-:W-:Y:S01]  /*0300*/  USHF.L.U32 UR4, UR4, 0x1, URZ ;  /* 0x0000000104047899 */ /* 0x000fe2000800063f */
[----:B------:R-:W0:Y:S11]  /*0310*/  FENCE.VIEW.ASYNC.S ;  /* 0x00000000000073c6 */ /* 0x000e360000000000 */
[----:B0-----:R0:W1:Y:S01]  /*0320*/  SYNCS.EXCH.64 URZ, [UR8], UR4 ;  /* 0x00000004083f75b2 */ /* 0x0010620008000100 */
[----:B------:R0:W2:Y:S01]  /*0330*/  SYNCS.EXCH.64 URZ, [UR8+0x28], UR6 ;  /* 0x00002806083f75b2 */ /* 0x0000a20008000100 */
[----:B------:R0:W3:Y:S01]  /*0340*/  SYNCS.EXCH.64 URZ, [UR8+0x8], UR4 ;  /* 0x00000804083f75b2 */ /* 0x0000e20008000100 */
[----:B------:R0:W4:Y:S01]  /*0350*/  SYNCS.EXCH.64 URZ, [UR8+0x30], UR6 ;  /* 0x00003006083f75b2 */ /* 0x0001220008000100 */
[----:B------:R0:W0:Y:S01]  /*0360*/  SYNCS.EXCH.64 URZ, [UR8+0x10], UR4 ;  /* 0x00001004083f75b2 */ /* 0x0000220008000100 */
[----:B------:R0:W0:Y:S01]  /*0370*/  SYNCS.EXCH.64 URZ, [UR8+0x38], UR6 ;  /* 0x00003806083f75b2 */ /* 0x0000220008000100 */
[----:B------:R0:W0:Y:S01]  /*0380*/  SYNCS.EXCH.64 URZ, [UR8+0x18], UR4 ;  /* 0x00001804083f75b2 */ /* 0x0000220008000100 */
[----:B------:R0:W0:Y:S01]  /*0390*/  SYNCS.EXCH.64 URZ, [UR8+0x40], UR6 ;  /* 0x00004006083f75b2 */ /* 0x0000220008000100 */
[----:B------:R0:W0:Y:S01]  /*03a0*/  SYNCS.EXCH.64 URZ, [UR8+0x20], UR4 ;  /* 0x00002004083f75b2 */ /* 0x0000220008000100 */
[----:B------:R0:W0:Y:S01]  /*03b0*/  SYNCS.EXCH.64 URZ, [UR8+0x48], UR6 ;  /* 0x00004806083f75b2 */ /* 0x0000220008000100 */
[----:B------:R-:W-:Y:S01]  /*03c0*/  NOP ;  /* 0x0000000000007918 */ /* 0x000fe20000000000 */
.L_x_2:
[----:B------:R-:W5:Y:S01]  /*03d0*/  S2UR UR10, SR_CTAID.Y ;  /* 0x00000000000a79c3 */ /* 0x000f620000002600 */
[----:B------:R-:W1:Y:S01]  /*03e0*/  SHFL.IDX PT, R0, R0, RZ, 0x1f ;  /* 0x00001fff00007589 */ /* 0x000e6200000e0000 */
[----:B------:R-:W-:Y:S02]  /*03f0*/  SHF.R.S32.HI R3, RZ, 0x1f, R5 ;  /* 0x0000001fff037819 */ /* 0x000fe40000011405 */
[----:B------:R-:W-:Y:S02]  /*0400*/  ELECT P0, URZ, PT ;  /* 0x00000000003f782f */ /* 0x000fe40003800000 */
[----:B------:R-:W-:Y:S01]  /*0410*/  SHF.R.S32.HI R7, RZ, 0x1f, R2 ;  /* 0x0000001fff077819 */ /* 0x000fe20000011402 */
[----:B0-----:R-:W-:Y:S01]  /*0420*/  ULDC UR4, c[0x0][0x154] ;  /* 0x0000550000047ab9 */ /* 0x001fe20000000800 */
[----:B------:R-:W-:Y:S01]  /*0430*/  LEA.HI R3, R3, R5, RZ, 0x7 ;  /* 0x0000000503037211 */ /* 0x000fe200078f38ff */
[----:B------:R-:W-:Y:S01]  /*0440*/  ULDC UR11, c[0x0][0x148] ;  /* 0x00005200000b7ab9 */ /* 0x000fe20000000800 */
[----:B------:R-:W0:Y:S01]  /*0450*/  S2UR UR13, SR_CTAID.X ;  /* 0x00000000000d79c3 */ /* 0x000e220000002500 */
[----:B------:R-:W-:Y:S01]  /*0460*/  LEA.HI R7, R7, R2, RZ, 0x2 ;  /* 0x0000000207077211 */ /* 0x000fe200078f10ff */
[----:B------:R-:W-:Y:S01]  /*0470*/  NOP ;  /* 0x0000000000007918 */ /* 0x000fe20000000000 */
[----:B------:R-:W-:Y:S01]  /*0480*/  LOP3.LUT R3, R3, 0xffffff80, RZ, 0xc0, !PT ;  /* 0xffffff8003037812 */ /* 0x000fe200078ec0ff */
[----:B------:R-:W-:Y:S01]  /*0490*/  NOP ;  /* 0x0000000000007918 */ /* 0x000fe20000000000 */
[----:B------:R-:W-:-:S03]  /*04a0*/  LOP3.LUT R7, R7, 0x3ffffffc, RZ, 0xc0, !PT ;  /* 0x3ffffffc07077812 */ /* 0x000fc600078ec0ff */
[----:B------:R-:W-:Y:S02]  /*04b0*/  IMAD.IADD R3, R5, 0x1, -R3 ;  /* 0x0000000105037824 */ /* 0x000fe400078e0a03 */
[----:B------:R-:W-:Y:S01]  /*04c0*/  IMAD.IADD R2, R2, 0x1, -R7 ;  /* 0x0000000102027824 */ /* 0x000fe200078e0a07 */
[----:B-----5:R-:W-:Y:S02]  /*04d0*/  I2FP.F32.U32 R4, UR10 ;  /* 0x0000000a00047c45 */ /* 0x020fe40008201000 */
[----:B-1----:R-:W-:Y:S02]  /*04e0*/  ISETP.NE.OR P0, PT, R0, RZ, !P0 ;  /* 0x000000ff0000720c */ /* 0x002fe40004705670 */
[----:B------:R-:W-:Y:S01]  /*04f0*/  SHF.R.S32.HI R0, RZ, 0x1f, R3 ;  /* 0x0000001fff007819 */ /* 0x000fe20000011403 */
[----:B------:R-:W-:Y:S01]  /*0500*/  FMUL R8, R4, UR4 ;  /* 0x0000000404087c20 */ /* 0x000fe20008400000 */
[----:B------:R-:W-:Y:S01]  /*0510*/  ULDC UR4, c[0x0][0x150] ;  /* 0x0000540000047ab9 */ /* 0x000fe20000000800 */
[----:B0-----:R-:W-:-:S02]  /*0520*/  I2FP.F32.U32 R4, UR13 ;  /* 0x0000000d00047c45 */ /* 0x001fc40008201000 */
[----:B------:R-:W-:Y:S02]  /*0530*/  LEA.HI R0, R0, R3, RZ, 0x3 ;  /* 0x0000000300007211 */ /* 0x000fe400078f18ff */
[----:B------:R-:W0:Y:S01]  /*0540*/  F2I.U32.TRUNC.NTZ R8, R8 ;  /* 0x0000000800087305 */ /* 0x000e22000020f000 */
[----:B------:R-:W-:Y:S01]  /*0550*/  FMUL R6, R4, UR4 ;  /* 0x0000000404067c20 */ /* 0x000fe20008400000 */
[--C-:B------:R-:W-:Y:S02]  /*0560*/  SHF.R.S32.HI R4, RZ, 0x3, R0.reuse ;  /* 0x00000003ff047819 */ /* 0x100fe40000011400 */
[----:B------:R-:W-:Y:S01]  /*0570*/  VOTEU.ALL UP0, P0 ;  /* 0x00000000003f7886 */ /* 0x000fe20000000000 */
[----:B------:R-:W-:Y:S01]  /*0580*/  SHF.R.S32.HI R5, RZ, 0x1f, R0 ;  /* 0x0000001fff057819 */ /* 0x000fe20000011400 */
[----:B------:R-:W-:Y:S01]  /*0590*/  UMOV UR4, 0x20 ;  /* 0x0000002000047882 */ /* 0x000fe20000000000 */
[----:B------:R-:W1:Y:S01]  /*05a0*/  LDC R0, c[0x0][0x140] ;  /* 0x00005000ff007b82 */ /* 0x000e620000000800 */
[----:B------:R-:W5:Y:S01]  /*05b0*/  F2I.U32.TRUNC.NTZ R6, R6 ;  /* 0x0000000600067305 */ /* 0x000f62000020f000 */
[----:B------:R-:W-:Y:S01]  /*05c0*/  LEA.HI R5, R5, R4, RZ, 0x2 ;  /* 0x0000000405057211 */ /* 0x000fe200078f10ff */
[----:B------:R-:W-:Y:S01]  /*05d0*/  @!UP0 UMOV UR7, 0x400 ;  /* 0x0000040000078882 */ /* 0x000fe20000000000 */
[----:B------:R-:W-:-:S04]  /*05e0*/  @!UP0 UIADD3 UR4, -UR4, 0x100000, URZ ;  /* 0x0010000004048890 */ /* 0x000fc8000fffe13f */
[----:B------:R-:W-:Y:S02]  /*05f0*/  @!UP0 USHF.L.U32 UR5, UR4, 0xb, URZ ;  /* 0x0000000b04058899 */ /* 0x000fe4000800063f */
[----:B------:R-:W-:Y:S01]  /*0600*/  @!UP0 USHF.L.U32 UR4, UR4, 0x1, URZ ;  /* 0x0000000104048899 */ /* 0x000fe2000800063f */
[----:B------:R-:W-:Y:S01]  /*0610*/  LOP3.LUT R5, R5, 0xfffffffc, RZ, 0xc0, !PT ;  /* 0xfffffffc05057812 */ /* 0x000fe200078ec0ff */
[----:B------:R-:W-:Y:S01]  /*0620*/  VOTEU.ALL UP1, P0 ;  /* 0x00000000003f7886 */ /* 0x000fe20000020000 */
[----:B------:R-:W2:Y:S01]  /*0630*/  @!UP0 S2UR UR8, SR_CgaCtaId ;  /* 0x00000000000889c3 */ /* 0x000ea20000008800 */
[----:B0-----:R-:W-:Y:S02]  /*0640*/  R2UR UR12, R8 ;  /* 0x00000000080c72ca */ /* 0x001fe400000e0000 */
[----:B------:R-:W-:Y:S02]  /*0650*/  IADD3 R5, R4, -R5, RZ ;  /* 0x8000000504057210 */ /* 0x000fe40007ffe0ff */
[----:B-----5:R-:W-:-:S03]  /*0660*/  R2UR UR6, R6 ;  /* 0x00000000060672ca */ /* 0x020fc600000e0000 */
[----:B------:R-:W-:-:S06]  /*0670*/  IMAD R2, R2, 0x4, R5 ;  /* 0x0000000402027824 */ /* 0x000fcc00078e0205 */
[----:B------:R-:W-:Y:S01]  /*0680*/  UIADD3 UR12, -UR12, URZ, URZ ;  /* 0x0000003f0c0c7290 */ /* 0x000fe2000fffe13f */
[----:B------:R-:W-:Y:S02]  /*0690*/  SHF.L.U32 R5, R2, 0x2, RZ ;  /* 0x0000000202057819 */ /* 0x000fe400000006ff */
[----:B-1----:R-:W-:Y:S01]  /*06a0*/  ISETP.EQ.U32.AND P3, PT, R0, 0x1, PT ;  /* 0x000000010000780c */ /* 0x002fe20003f62070 */
[----:B------:R-:W-:Y:S01]  /*06b0*/  UIMAD UR14, UR11, UR12, UR10 ;  /* 0x0000000c0b0e72a4 */ /* 0x000fe2000f8e020a */
[----:B------:R-:W-:Y:S01]  /*06c0*/  LOP3.LUT R152, R2, 0xc, R5, 0x78, !PT ;  /* 0x0000000c02987812 */ /* 0x000fe200078e7805 */
[----:B------:R-:W-:Y:S02]  /*06d0*/  UIADD3 UR6, -UR6, URZ, URZ ;  /* 0x0000003f06067290 */ /* 0x000fe4000fffe13f */
[----:B--2---:R-:W-:Y:S02]  /*06e0*/  @!UP0 ULEA UR7, UR8, UR7, 0x18 ;  /* 0x0000000708078291 */ /* 0x004fe4000f8ec03f */
[----:B------:R-:W-:Y:S01]  /*06f0*/  ISETP.NE.AND P1, PT, R152, UR14, PT ;  /* 0x0000000e98007c0c */ /* 0x000fe2000bf25270 */
[----:B------:R-:W-:Y:S01]  /*0700*/  VOTEU.ALL UP0, P0 ;  /* 0x00000000003f7886 */ /* 0x000fe20000000000 */
[----:B------:R-:W-:Y:S01]  /*0710*/  ULDC UR8, c[0x0][0x144] ;  /* 0x0000510000087ab9 */ /* 0x000fe20000000800 */
[----:B------:R-:W-:Y:S01]  /*0720*/  LOP3.LUT P0, RZ, R3, 0x7, RZ, 0xc0, !PT ;  /* 0x0000000703ff7812 */ /* 0x000fe2000780c0ff */
[----:B------:R-:W-:-:S03]  /*0730*/  UIMAD UR8, UR8, UR6, UR13 ;  /* 0x00000006080872a4 */ /* 0x000fc6000f8e020d */
[----:B------:R-:W-:-:S03]  /*0740*/  ISETP.LT.U32.AND P0, PT, R152, 0x2, !P0 ;  /* 0x000000029800780c */ /* 0x000fc60004701070 */
[----:B------:R-:W-:Y:S01]  /*0750*/  ISETP.EQ.OR P1, PT, RZ, UR8, !P1 ;  /* 0x00000008ff007c0c */ /* 0x000fe2000cf22670 */
[----:B------:R-:W0:Y:S02]  /*0760*/  FENCE.VIEW.ASYNC.S ;  /* 0x00000000000073c6 */ /* 0x000e240000000000 */
[----:B0-----:R0:W1:Y:S01]  /*0770*/  @!UP0 SYNCS.EXCH.64 URZ, [UR7+0x60], UR4 ;  /* 0x00006004073f85b2 */ /* 0x0010620008000100 */
[----:B------:R-:W-:-:S04]  /*0780*/  PLOP3.LUT P0, PT, P0, P1, PT, 0x80, 0x0 ;  /* 0x000000000000781c */ /* 0x000fc80000703070 */
[----:B------:R-:W-:Y:S01]  /*0790*/  P2R R17, PR, RZ, 0x1 ;  /* 0x00000001ff117803 */ /* 0x000fe20000000000 */
[----:B------:R0:W2:Y:S01]  /*07a0*/  @!UP1 SYNCS.EXCH.64 URZ, [UR7+0x68], UR4 ;  /* 0x00006804073f95b2 */ /* 0x0000a20008000100 */
[----:B------:R-:W-:Y:S01]  /*07b0*/  NOP ;  /* 0x0000000000007918 */ /* 0x000fe20000000000 */
[----:B------:R-:W-:Y:S06]  /*07c0*/  @!P3 BRA `(.L_x_3) ;  /* 0x000000000008b947 */ /* 0x000fec0003800000 */
[----:B-1234-:R-:W-:Y:S01]  /*07d0*/  UCGABAR_ARV ;  /* 0x00000000000079c7 */ /* 0x01efe20008000000 */
[----:B------:R-:W-:Y:S05]  /*07e0*/  BRA `(.L_x_4) ;  /* 0x0000000000047947 */ /* 0x000fea0003800000 */
.L_x_3:
[----:B-1234-:R-:W-:Y:S01]  /*07f0*/  NOP ;  /* 0x0000000000007918 */ /* 0x01efe20000000000 */
.L_x_4:
[----:B0-----:R-:W-:Y:S01]  /*0800*/  ULDC UR4, c[0x0][0x65c] ;  /* 0x0001970000047ab9 */ /* 0x001fe20000000800 */
[----:B------:R-:W-:Y:S01]  /*0810*/  UMOV UR5, URZ ;  /* 0x0000003f00057c82 */ /* 0x000fe20008000000 */
[----:B------:R-:W-:-:S03]  /*0820*/  UISETP.NE.AND UP0, UPT, UR4, 0x1, UPT ;  /* 0x000000010400788c */ /* 0x000fc6000bf05270 */
[----:B------:R-:W-:Y:S01]  /*0830*/  UMOV UR4, UR13 ;  /* 0x0000000d00047c82 */ /* 0x000fe20008000000 */
[----:B------:R-:W-:Y:S02]  /*0840*/  UP2UR UR39, UPR, URZ, 0x1 ;  /* 0x000000013f277883 */ /* 0x000fe40008000000 */
[----:B------:R-:W-:Y:S02]  /*0850*/  PLOP3.LUT P0, PT, PT, PT, UP0, 0x80, 0x0 ;  /* 0x000000000000781c */ /* 0x000fe40003f0f008 */
[----:B------:R-:W-:Y:S02]  /*0860*/  PLOP3.LUT P1, PT, PT, PT, UP0, 0x80, 0x0 ;  /* 0x000000000000781c */ /* 0x000fe40003f2f008 */
[----:B------:R-:W-:Y:S01]  /*0870*/  PLOP3.LUT P5, PT, PT, PT, UP0, 0x80, 0x0 ;  /* 0x000000000000781c */ /* 0x000fe20003faf008 */
[----:B------:R-:W-:Y:S01]  /*0880*/  @UP0 ULDC UR14, c[0x0][0x10] ;  /* 0x00000400000e0ab9 */ /* 0x000fe20000000800 */
[----:B------:R-:W-:Y:S01]  /*0890*/  @UP0 UMOV UR6, UR10 ;  /* 0x0000000a00060c82 */ /* 0x000fe20008000000 */
[----:B------:R-:W-:Y:S01]  /*08a0*/  @UP0 UMOV UR7, URZ ;  /* 0x0000003f00070c82 */ /* 0x000fe20008000000 */
[----:B------:R-:W-:Y:S01]  /*08b0*/  PLOP3.LUT P4, PT, PT, PT, UP0, 0x80, 0x0 ;  /* 0x000000000000781c */ /* 0x000fe20003f8f008 */
[----:B------:R-:W-:-:S03]  /*08c0*/  @UP0 UIMAD.WIDE.U32 UR14, UR13, UR14, UR6 ;  /* 0x0000000e0d0e02a5 */ /* 0x000fc6000f8e0006 */
[----:B------:R-:W-:Y:S01]  /*08d0*/  @!UP0 ULDC UR7, c[0x0][0xc] ;  /* 0x0000030000078ab9 */ /* 0x000fe20000000800 */
[----:B------:R-:W-:Y:S01]  /*08e0*/  @UP0 UMOV UR6, URZ ;  /* 0x0000003f00060c82 */ /* 0x000fe20008000000 */
[----:B------:R-:W-:Y:S01]  /*08f0*/  @!UP0 UIMAD.WIDE.U32 UR4, UR10, UR7, UR4 ;  /* 0x000000070a0482a5 */ /* 0x000fe2000f8e0004 */
[----:B------:R-:W-:Y:S01]  /*0900*/  IMAD.U32 R2, RZ, RZ, UR14 ;  /* 0x0000000eff027e24 */ /* 0x000fe2000f8e00ff */
[----:B------:R-:W-:Y:S02]  /*0910*/  @UP0 UIADD3 UR6, UR15, UR6, URZ ;  /* 0x000000060f060290 */ /* 0x000fe4000fffe03f */
[----:B------:R-:W-:Y:S02]  /*0920*/  IMAD.U32 R3, RZ, RZ, UR15 ;  /* 0x0000000fff037e24 */ /* 0x000fe4000f8e00ff */
[----:B------:R-:W-:Y:S01]  /*0930*/  @P0 MOV R7, R2 ;  /* 0x0000000200070202 */ /* 0x000fe20000000f00 */
[----:B------:R-:W-:Y:S01]  /*0940*/  IMAD.U32 R2, RZ, RZ, UR4 ;  /* 0x00000004ff027e24 */ /* 0x000fe2000f8e00ff */
[----:B------:R-:W-:Y:S01]  /*0950*/  MOV R3, UR5 ;  /* 0x0000000500037c02 */ /* 0x000fe20008000f00 */
[----:B------:R-:W-:-:S02]  /*0960*/  IMAD.U32 R5, RZ, RZ, UR5 ;  /* 0x00000005ff057e24 */ /* 0x000fc4000f8e00ff */
[----:B------:R-:W-:Y:S01]  /*0970*/  @P1 IMAD.U32 R6, RZ, RZ, UR6 ;  /* 0x00000006ff061e24 */ /* 0x000fe2000f8e00ff */
[----:B------:R-:W-:Y:S01]  /*0980*/  @!P4 MOV R7, R2 ;  /* 0x000000020007c202 */ /* 0x000fe20000000f00 */
[----:B------:R-:W-:Y:S02]  /*0990*/  @!P5 IMAD.MOV.U32 R6, RZ, RZ, R5 ;  /* 0x000000ffff06d224 */ /* 0x000fe400078e0005 */
[----:B------:R-:W-:-:S03]  /*09a0*/  IMAD.U32 R4, RZ, RZ, UR4 ;  /* 0x00000004ff047e24 */ /* 0x000fc6000f8e00ff */
[----:B------:R0:W-:Y:S04]  /*09b0*/  STL [R1+0x200], R6 ;  /* 0x0002000601007387 */ /* 0x0001e80000100800 */
[----:B------:R0:W-:Y:S01]  /*09c0*/  STL [R1+0x204], R7 ;  /* 0x0002040701007387 */ /* 0x0001e20000100800 */
[----:B------:R-:W-:Y:S05]  /*09d0*/  @!P3 BRA `(.L_x_5) ;  /* 0x00000000000cb947 */ /* 0x000fea0003800000 */
[----:B------:R-:W-:Y:S01]  /*09e0*/  UCGABAR_WAIT ;  /* 0x0000000000007dc7 */ /* 0x000fe20008000000 */
[----:B------:R-:W-:Y:S01]  /*09f0*/  CCTL.IVALL ;  /* 0x00000000ff00798f */ /* 0x000fe20002000000 */
[----:B------:R-:W-:Y:S05]  /*0a00*/  BRA `(.L_x_6) ;  /* 0x0000000000047947 */ /* 0x000fea0003800000 */
.L_x_5:
[----:B------:R-:W-:Y:S06]  /*0a10*/  BAR.SYNC.DEFER_BLOCKING 0x0 ;  /* 0x0000000000007b1d */ /* 0x000fec0000010000 */
.L_x_6:
[----:B------:R-:W-:Y:S05]  /*0a20*/  @!P2 BRA `(.L_x_7) ;  /* 0x00000220001ca947 */ /* 0x000fea0003800000 */
[----:B------:R-:W-:-:S06]  /*0a30*/  UISETP.GT.U32.AND UP0, UPT, UR16, 0x1, UPT ;  /* 0x000000011000788c */ /* 0x000fcc000bf04070 */
[----:B------:R-:W-:-:S13]  /*0a40*/  PLOP3.LUT P0, PT, PT, PT, UP0, 0x80, 0x0 ;  /* 0x000000000000781c */ /* 0x000fda0003f0f008 */
[----:B------:R-:W-:Y:S05]  /*0a50*/  @P0 EXIT ;  /* 0x000000000000094d */ /* 0x000fea0003800000 */
[----:B------:R-:W-:Y:S01]  /*0a60*/  ULDC.64 UR4, c[0x0][0x650] ;  /* 0x0001940000047ab9 */ /* 0x000fe20000000a00 */
[----:B------:R-:W-:Y:S01]  /*0a70*/  UMOV UR40, 0xffffffff ;  /* 0xffffffff00287882 */ /* 0x000fe20000000000 */
[----:B------:R-:W-:Y:S01]  /*0a80*/  ISETP.GE.U32.AND P0, PT, R7, UR4, PT ;  /* 0x0000000407007c0c */ /* 0x000fe2000bf06070 */
[----:B------:R-:W-:Y:S01]  /*0a90*/  UMOV UR41, 0xffffffff ;  /* 0xffffffff00297882 */ /* 0x000fe20000000000 */
[----:B------:R-:W-:Y:S01]  /*0aa0*/  UMOV UR42, 0xffffffff ;  /* 0xffffffff002a7882 */ /* 0x000fe20000000000 */
[----:B------:R-:W-:Y:S02]  /*0ab0*/  PRMT R0, RZ, 0x7610, R0 ;  /* 0x00007610ff007816 */ /* 0x000fe40000000000 */
[----:B------:R-:W-:-:S13]  /*0ac0*/  ISETP.GE.U32.AND.EX P0, PT, R6, UR5, PT, P0 ;  /* 0x0000000506007c0c */ /* 0x000fda000bf06100 */
[----:B------:R-:W-:Y:S05]  /*0ad0*/  @P0 BRA `(.L_x_8) ;  /* 0x0000000400480947 */ /* 0x000fea0003800000 */
[----:B------:R-:W-:Y:S01]  /*0ae0*/  ULDC.64 UR16, c[0x0][0x628] ;  /* 0x00018a0000107ab9 */ /* 0x000fe20000000a00 */
[C---:B------:R-:W-:Y:S01]  /*0af0*/  R2UR UR19, R7.reuse ;  /* 0x00000000071372ca */ /* 0x040fe200000e0000 */
[----:B------:R-:W-:Y:S01]  /*0b00*/  ULDC UR18, c[0x0][0x630] ;  /* 0x00018c0000127ab9 */ /* 0x000fe20000000800 */
[----:B------:R-:W-:Y:S02]  /*0b10*/  ISETP.NE.U32.AND P0, PT, RZ, UR16, PT ;  /* 0x00000010ff007c0c */ /* 0x000fe4000bf05070 */
[----:B------:R-:W-:Y:S02]  /*0b20*/  R2UR UR4, R7 ;  /* 0x00000000070472ca */ /* 0x000fe400000e0000 */
[----:B------:R-:W-:Y:S02]  /*0b30*/  ISETP.NE.AND.EX P0, PT, RZ, UR17, PT, P0 ;  /* 0x00000011ff007c0c */ /* 0x000fe4000bf05300 */
[----:B------:R-:W-:-:S11]  /*0b40*/  R2UR UR5, R6 ;  /* 0x00000000060572ca */ /* 0x000fd600000e0000 */
[----:B------:R-:W-:Y:S05]  /*0b50*/  @!P0 BRA `(.L_x_9) ;  /* 0x0000000000308947 */ /* 0x000fea0003800000 */
[----:B------:R-:W-:Y:S01]  /*0b60*/  R2UR UR4, R7 ;  /* 0x00000000070472ca */ /* 0x000fe200000e0000 */
[----:B------:R-:W-:Y:S01]  /*0b70*/  ULDC UR9, c[0x0][0x634] ;  /* 0x00018d0000097ab9 */ /* 0x000fe20000000800 */
[----:B------:R-:W-:-:S11]  /*0b80*/  R2UR UR13, R6 ;  /* 0x00000000060d72ca */ /* 0x000fd600000e0000 */
[----:B------:R-:W-:-:S04]  /*0b90*/  UIADD3 UR9, UP0, UR4, UR9, URZ ;  /* 0x0000000904097290 */ /* 0x000fc8000ff1e03f */
[----:B------:R-:W-:-:S04]  /*0ba0*/  UIADD3.X UR13, URZ, UR13, URZ, UP0, !UPT ;  /* 0x0000000d3f0d7290 */ /* 0x000fc800087fe43f */
[----:B------:R-:W-:-:S04]  /*0bb0*/  UIMAD.WIDE.U32 UR4, UR13, UR16, URZ ;  /* 0x000000100d0472a5 */ /* 0x000fc8000f8e003f */
[----:B------:R-:W-:Y:S02]  /*0bc0*/  UIMAD.WIDE.U32 UR6, UP0, UR9, UR17, UR4 ;  /* 0x00000011090672a5 */ /* 0x000fe4000f800004 */
[----:B------:R-:W-:Y:S02]  /*0bd0*/  UIMAD.WIDE.U32 UR4, UR9, UR16, URZ ;  /* 0x00000010090472a5 */ /* 0x000fe4000f8e003f */
[----:B------:R-:W-:Y:S02]  /*0be0*/  UIADD3.X UR15, URZ, URZ, URZ, UP0, !UPT ;  /* 0x0000003f3f0f7290 */ /* 0x000fe400087fe43f */
[----:B------:R-:W-:Y:S01]  /*0bf0*/  UIADD3 URZ, UP0, UR5, UR6, URZ ;  /* 0x00000006053f7290 */ /* 0x000fe2000ff1e03f */
[----:B------:R-:W-:-:S03]  /*0c00*/  UMOV UR14, UR7 ;  /* 0x00000007000e7c82 */ /* 0x000fc60008000000 */
[----:B------:R-:W-:-:S12]  /*0c10*/  UIMAD.WIDE.U32.X UR4, UR13, UR17, UR14, UP0 ;  /* 0x000000110d0472a5 */ /* 0x000fd800080e040e */
.L_x_9:
[----:B------:R-:W-:Y:S01]  /*0c20*/  USHF.R.U64 UR42, UR4, UR18, UR5 ;  /* 0x00000012042a7299 */ /* 0x000fe20008001205 */
[----:B------:R-:W-:Y:S01]  /*0c30*/  R2UR UR7, R6 ;  /* 0x00000000060772ca */ /* 0x000fe200000e0000 */
[----:B------:R-:W-:Y:S02]  /*0c40*/  USHF.R.U32.HI UR4, URZ, UR18, UR5 ;  /* 0x000000123f047299 */ /* 0x000fe40008011605 */
[----:B------:R-:W-:Y:S01]  /*0c50*/  UIADD3 UR5, UP0, URZ, -UR42, URZ ;  /* 0x8000002a3f057290 */ /* 0x000fe2000ff1e03f */
[----:B------:R-:W-:Y:S01]  /*0c60*/  ULDC.64 UR14, c[0x0][0x620] ;  /* 0x00018800000e7ab9 */ /* 0x000fe20000000a00 */
[----:B------:R-:W-:Y:S02]  /*0c70*/  UMOV UR6, UR19 ;  /* 0x0000001300067c82 */ /* 0x000fe40008000000 */
[----:B------:R-:W-:Y:S01]  /*0c80*/  UIADD3.X UR4, URZ, ~UR4, URZ, UP0, !UPT ;  /* 0x800000043f047290 */ /* 0x000fe200087fe43f */
[----:B------:R-:W-:Y:S01]  /*0c90*/  ULDC UR9, c[0x0][0x618] ;  /* 0x0001860000097ab9 */ /* 0x000fe20000000800 */
[----:B------:R-:W-:-:S02]  /*0ca0*/  UIMAD UR12, UR11, UR12, UR10 ;  /* 0x0000000c0b0c72a4 */ /* 0x000fc4000f8e020a */
[----:B------:R-:W-:Y:S02]  /*0cb0*/  UIMAD UR4, UR4, UR14, URZ ;  /* 0x0000000e040472a4 */ /* 0x000fe4000f8e023f */
[----:B------:R-:W-:Y:S02]  /*0cc0*/  UIMAD.WIDE.U32 UR6, UR5, UR14, UR6 ;  /* 0x0000000e050672a5 */ /* 0x000fe4000f8e0006 */
[----:B------:R-:W-:Y:S01]  /*0cd0*/  UIMAD UR4, UR5, UR15, UR4 ;  /* 0x0000000f050472a4 */ /* 0x000fe2000f8e0204 */
[----:B------:R-:W-:Y:S01]  /*0ce0*/  ULDC UR10, c[0x0][0x608] ;  /* 0x00018200000a7ab9 */ /* 0x000fe20000000800 */
[----:B------:R-:W-:Y:S02]  /*0cf0*/  ULDC UR18, c[0x0][0x658] ;  /* 0x0001960000127ab9 */ /* 0x000fe40000000800 */
[----:B------:R-:W-:Y:S01]  /*0d00*/  UIADD3 UR7, UR7, UR4, URZ ;  /* 0x0000000407077290 */ /* 0x000fe2000fffe03f */
[----:B------:R-:W-:Y:S02]  /*0d10*/  UMOV UR11, 0xffffffff ;  /* 0xffffffff000b7882 */ /* 0x000fe40000000000 */
[----:B------:R-:W-:Y:S01]  /*0d20*/  ULDC.64 UR4, c[0x0][0x640] ;  /* 0x0001900000047ab9 */ /* 0x000fe20000000a00 */
[----:B------:R-:W-:Y:S01]  /*0d30*/  USHF.R.U64 UR16, UR6, UR9, UR7 ;  /* 0x0000000906107299 */ /* 0x000fe20008001207 */
[----:B------:R-:W-:Y:S01]  /*0d40*/  ISETP.NE.U32.AND P0, PT, RZ, UR4, PT ;  /* 0x00000004ff007c0c */ /* 0x000fe2000bf05070 */
[----:B------:R-:W-:-:S02]  /*0d50*/  USHF.R.U32.HI UR7, URZ, UR9, UR7 ;  /* 0x000000093f077299 */ /* 0x000fc40008011607 */
[----:B------:R-:W-:Y:S01]  /*0d60*/  USHF.L.U32 UR6, UR11, UR18, URZ ;  /* 0x000000120b067299 */ /* 0x000fe2000800063f */
[----:B------:R-:W-:Y:S01]  /*0d70*/  ISETP.NE.AND.EX P0, PT, RZ, UR5, PT, P0 ;  /* 0x00000005ff007c0c */ /* 0x000fe2000bf05300 */
[----:B------:R-:W-:Y:S02]  /*0d80*/  USHF.R.U64 UR22, UR16, UR10, UR7 ;  /* 0x0000000a10167299 */ /* 0x000fe40008001207 */
[----:B------:R-:W-:Y:S02]  /*0d90*/  USHF.R.U32.HI UR7, URZ, UR10, UR7 ;  /* 0x0000000a3f077299 */ /* 0x000fe40008011607 */
[----:B------:R-:W-:Y:S02]  /*0da0*/  UISETP.NE.AND UP1, UPT, UR39, URZ, UPT ;  /* 0x0000003f2700728c */ /* 0x000fe4000bf25270 */
[----:B------:R-:W-:Y:S01]  /*0db0*/  USHF.R.U64 UR23, UR22, UR18, UR7 ;  /* 0x0000001216177299 */ /* 0x000fe20008001207 */
[----:B------:R-:W-:Y:S01]  /*0dc0*/  ULDC UR17, c[0x0][0x600] ;  /* 0x0001800000117ab9 */ /* 0x000fe20000000800 */
[----:B------:R-:W-:-:S02]  /*0dd0*/  ULOP3.LUT UR13, URZ, UR6, URZ, 0x33, !UPT ;  /* 0x000000063f0d7292 */ /* 0x000fc4000f8e333f */
[----:B------:R-:W-:Y:S02]  /*0de0*/  UIADD3 UR15, UR17, -0x1, URZ ;  /* 0xffffffff110f7890 */ /* 0x000fe4000fffe03f */
[----:B------:R-:W-:Y:S02]  /*0df0*/  USEL UR12, UR8, UR12, !UP1 ;  /* 0x0000000c080c7287 */ /* 0x000fe4000c800000 */
[----:B------:R-:W-:Y:S01]  /*0e00*/  USHF.R.U32.HI UR7, URZ, UR18, UR7 ;  /* 0x000000123f077299 */ /* 0x000fe20008011607 */
[----:B------:R-:W-:Y:S01]  /*0e10*/  ULDC UR19, c[0x0][0x648] ;  /* 0x0001920000137ab9 */ /* 0x000fe20000000800 */
[----:B------:R-:W-:Y:S01]  /*0e20*/  ULDC UR20, c[0x0][0x638] ;  /* 0x00018e0000147ab9 */ /* 0x000fe20000000800 */
[----:B------:R-:W-:Y:S01]  /*0e30*/  UMOV UR21, 0x1 ;  /* 0x0000000100157882 */ /* 0x000fe20000000000 */
[----:B------:R-:W-:Y:S01]  /*0e40*/  UMOV UR6, UR23 ;  /* 0x0000001700067c82 */ /* 0x000fe20008000000 */
[----:B------:R-:W-:Y:S07]  /*0e50*/  @!P0 BRA `(.L_x_10) ;  /* 0x0000000000308947 */ /* 0x000fee0003800000 */
[----:B------:R-:W-:Y:S02]  /*0e60*/  ULDC UR10, c[0x0][0x64c] ;  /* 0x00019300000a7ab9 */ /* 0x000fe40000000800 */
        /* <DEDUP_REMOVED lines=8> */
[----:B------:R-:W-:-:S07]  /*0ef0*/  UIMAD.WIDE.U32.X UR4, UR14, UR5, UR10, UP0 ;  /* 0x000000050e0472a5 */ /* 0x000fce00080e040a */
[----:B------:R-:W-:Y:S01]  /*0f00*/  UMOV UR6, UR4 ;  /* 0x0000000400067c82 */ /* 0x000fe20008000000 */
[----:B------:R-:W-:-:S05]  /*0f10*/  UMOV UR7, UR5 ;  /* 0x0000000500077c82 */ /* 0x000fca0008000000 */
.L_x_10:
[----:B------:R-:W-:Y:S01]  /*0f20*/  USHF.R.U64 UR5, UR6, UR19, UR7 ;  /* 0x0000001306057299 */ /* 0x000fe20008001207 */
[----:B------:R-:W-:Y:S01]  /*0f30*/  IMAD.MOV.U32 R0, RZ, RZ, 0x1 ;  /* 0x00000001ff007424 */ /* 0x000fe200078e00ff */
[----:B------:R-:W-:Y:S02]  /*0f40*/  USHF.L.U32 UR4, UR21, UR18, URZ ;  /* 0x0000001215047299 */ /* 0x000fe4000800063f */
[----:B------:R-:W-:Y:S02]  /*0f50*/  ULOP3.LUT UR13, UR22, UR13, URZ, 0xc0, !UPT ;  /* 0x0000000d160d7292 */ /* 0x000fe4000f8ec03f */
[----:B------:R-:W-:Y:S02]  /*0f60*/  UIADD3 UR6, -UR5, URZ, URZ ;  /* 0x0000003f05067290 */ /* 0x000fe4000fffe13f */
[----:B------:R-:W-:Y:S02]  /*0f70*/  UIMAD UR13, UR4, UR5, UR13 ;  /* 0x00000005040d72a4 */ /* 0x000fe4000f8e020d */
[----:B------:R-:W-:-:S02]  /*0f80*/  ULOP3.LUT UR15, UR16, UR15, URZ, 0xc0, !UPT ;  /* 0x0000000f100f7292 */ /* 0x000fc4000f8ec03f */
[----:B------:R-:W-:Y:S01]  /*0f90*/  UIMAD UR4, UR6, UR20, UR23 ;  /* 0x00000014060472a4 */ /* 0x000fe2000f8e0217 */
[----:B------:R-:W-:Y:S01]  /*0fa0*/  ULDC UR5, c[0x0][0x610] ;  /* 0x0001840000057ab9 */ /* 0x000fe20000000800 */
[----:B------:R-:W-:Y:S02]  /*0fb0*/  UISETP.NE.AND UP0, UPT, UR39, URZ, UPT ;  /* 0x0000003f2700728c */ /* 0x000fe4000bf05270 */
[----:B------:R-:W-:Y:S02]  /*0fc0*/  UIMAD UR12, UR13, UR5, UR12 ;  /* 0x000000050d0c72a4 */ /* 0x000fe4000f8e020c */
[----:B------:R-:W-:-:S04]  /*0fd0*/  UIMAD UR4, UR4, UR17, UR15 ;  /* 0x00000011040472a4 */ /* 0x000fc8000f8e020f */
[----:B------:R-:W-:Y:S02]  /*0fe0*/  USEL UR41, UR4, UR12, !UP0 ;  /* 0x0000000c04297287 */ /* 0x000fe4000c000000 */
[----:B------:R-:W-:-:S12]  /*0ff0*/  USEL UR40, UR12, UR4, !UP0 ;  /* 0x000000040c287287 */ /* 0x000fd8000c000000 */
.L_x_8:
[----:B------:R-:W-:-:S08]  /*1000*/  NOP ;  /* 0x0000000000007918 */ /* 0x000fd00000000000 */
[----:B------:R-:W1:Y:S02]  /*1010*/  USETMAXREG.TRY_ALLOC.CTAPOOL UP0, 0xf0 ;  /* 0x000000f0000079c8 */ /* 0x000e640008000600 */
[----:B-1----:R-:W-:-:S13]  /*1020*/  PLOP3.LUT P0, PT, PT, PT, UP0, 0x80, 0x0 ;  /* 0x000000000000781c */ /* 0x002fda0003f0f008 */
[----:B------:R-:W-:Y:S05]  /*1030*/  @!P0 BRA `(.L_x_8) ;  /* 0xfffffffc00f08947 */ /* 0x000fea000383ffff */
[----:B------:R-:W-:Y:S01]  /*1040*/  ULDC.64 UR4, c[0x0][0x598] ;  /* 0x0001660000047ab9 */ /* 0x000fe20000000a00 */
[----:B------:R-:W-:Y:S01]  /*1050*/  ULDC.64 UR44, c[0x0][0x208] ;  /* 0x00008200002c7ab9 */ /* 0x000fe20000000a00 */
[----:B------:R-:W-:-:S04]  /*1060*/  ISETP.NE.U32.AND P0, PT, RZ, UR4, PT ;  /* 0x00000004ff007c0c */ /* 0x000fc8000bf05070 */
[----:B------:R-:W-:-:S13]  /*1070*/  ISETP.NE.AND.EX P0, PT, RZ, UR5, PT, P0 ;  /* 0x00000005ff007c0c */ /* 0x000fda000bf05300 */
[----:B------:R-:W-:Y:S05]  /*1080*/  @!P0 BRA `(.L_x_11) ;  /* 0x00000000001c8947 */ /* 0x000fea0003800000 */
[----:B------:R-:W1:Y:S02]  /*1090*/  LDC.64 R2, c[0x0][0x598] ;  /* 0x00016600ff027b82 */ /* 0x000e640000000a00 */
[----:B-1----:R-:W2:Y:S02]  /*10a0*/  LDG.E.64 R2, desc[UR44][R2.64] ;  /* 0x0000002c02027981 */ /* 0x002ea4000c1e1b00 */
[----:B--2---:R-:W-:-:S04]  /*10b0*/  ISETP.NE.U32.AND P0, PT, R2, RZ, PT ;  /* 0x000000ff0200720c */ /* 0x004fc80003f05070 */
[----:B------:R-:W-:-:S13]  /*10c0*/  ISETP.NE.AND.EX P0, PT, R3, RZ, PT, P0 ;  /* 0x000000ff0300720c */ /* 0x000fda0003f05300 */
[----:B------:R-:W-:Y:S05]  /*10d0*/  @!P0 BRA `(.L_x_11) ;  /* 0x0000000000088947 */ /* 0x000fea0003800000 */
[----:B------:R1:W5:Y:S01]  /*10e0*/  LD.E R2, desc[UR44][R2.64] ;  /* 0x0000002c02027980 */ /* 0x000362000c101900 */
[----:B------:R-:W-:Y:S05]  /*10f0*/  BRA `(.L_x_12) ;  /* 0x0000000000247947 */ /* 0x000fea0003800000 */
.L_x_11:
[----:B------:R-:W-:Y:S02]  /*1100*/  ULDC.64 UR4, c[0x0][0x588] ;  /* 0x0001620000047ab9 */ /* 0x000fe40000000a00 */
[----:B------:R-:W-:-:S04]  /*1110*/  ISETP.NE.U32.AND P0, PT, RZ, UR4, PT ;  /* 0x00000004ff007c0c */ /* 0x000fc8000bf05070 */
[----:B------:R-:W-:-:S13]  /*1120*/  ISETP.NE.AND.EX P0, PT, RZ, UR5, PT, P0 ;  /* 0x00000005ff007c0c */ /* 0x000fda000bf05300 */
[----:B------:R-:W-:Y:S05]  /*1130*/  @!P0 BRA `(.L_x_13) ;  /* 0x00000000000c8947 */ /* 0x000fea0003800000 */
[----:B------:R-:W1:Y:S02]  /*1140*/  LDC.64 R2, c[0x0][0x588] ;  /* 0x00016200ff027b82 */ /* 0x000e640000000a00 */
[----:B-1----:R2:W5:Y:S01]  /*1150*/  LDG.E R2, desc[UR44][R2.64] ;  /* 0x0000002c02027981 */ /* 0x002562000c1e1900 */
[----:B------:R-:W-:Y:S05]  /*1160*/  BRA `(.L_x_12) ;  /* 0x0000000000087947 */ /* 0x000fea0003800000 */
.L_x_13:
[----:B------:R-:W-:Y:S02]  /*1170*/  ULDC UR4, c[0x0][0x580] ;  /* 0x0001600000047ab9 */ /* 0x000fe40000000800 */
[----:B------:R-:W-:-:S07]  /*1180*/  MOV R2, UR4 ;  /* 0x0000000400027c02 */ /* 0x000fce0008000f00 */
.L_x_12:
[----:B------:R-:W-:Y:S02]  /*1190*/  ULDC.64 UR4, c[0x0][0x5a0] ;  /* 0x0001680000047ab9 */ /* 0x000fe40000000a00 */
[----:B------:R-:W-:-:S04]  /*11a0*/  ISETP.NE.U32.AND P0, PT, RZ, UR4, PT ;  /* 0x00000004ff007c0c */ /* 0x000fc8000bf05070 */
[----:B------:R-:W-:-:S13]  /*11b0*/  ISETP.NE.AND.EX P0, PT, RZ, UR5, PT, P0 ;  /* 0x00000005ff007c0c */ /* 0x000fda000bf05300 */
[----:B------:R-:W-:Y:S05]  /*11c0*/  @!P0 BRA `(.L_x_14) ;  /* 0x00000000001c8947 */ /* 0x000fea0003800000 */
[----:B------:R-:W3:Y:S02]  /*11d0*/  LDC.64 R4, c[0x0][0x5a0] ;  /* 0x00016800ff047b82 */ /* 0x000ee40000000a00 */
[----:B---3--:R-:W3:Y:S02]  /*11e0*/  LDG.E.64 R4, desc[UR44][R4.64] ;  /* 0x0000002c04047981 */ /* 0x008ee4000c1e1b00 */
[----:B---3--:R-:W-:-:S04]  /*11f0*/  ISETP.NE.U32.AND P0, PT, R4, RZ, PT ;  /* 0x000000ff0400720c */ /* 0x008fc80003f05070 */
[----:B------:R-:W-:-:S13]  /*1200*/  ISETP.NE.AND.EX P0, PT, R5, RZ, PT, P0 ;  /* 0x000000ff0500720c */ /* 0x000fda0003f05300 */
[----:B------:R-:W-:Y:S05]  /*1210*/  @!P0 BRA `(.L_x_14) ;  /* 0x0000000000088947 */ /* 0x000fea0003800000 */
[----:B------:R3:W5:Y:S01]  /*1220*/  LD.E R16, desc[UR44][R4.64] ;  /* 0x0000002c04107980 */ /* 0x000762000c101900 */
[----:B------:R-:W-:Y:S05]  /*1230*/  BRA `(.L_x_15) ;  /* 0x0000000000247947 */ /* 0x000fea0003800000 */
.L_x_14:
[----:B------:R-:W-:Y:S02]  /*1240*/  ULDC.64 UR4, c[0x0][0x590] ;  /* 0x0001640000047ab9 */ /* 0x000fe40000000a00 */
[----:B------:R-:W-:-:S04]  /*1250*/  ISETP.NE.U32.AND P0, PT, RZ, UR4, PT ;  /* 0x00000004ff007c0c */ /* 0x000fc8000bf05070 */
[----:B------:R-:W-:-:S13]  /*1260*/  ISETP.NE.AND.EX P0, PT, RZ, UR5, PT, P0 ;  /* 0x00000005ff007c0c */ /* 0x000fda000bf05300 */
[----:B------:R-:W-:Y:S05]  /*1270*/  @!P0 BRA `(.L_x_16) ;  /* 0x00000000000c8947 */ /* 0x000fea0003800000 */
[----:B------:R-:W3:Y:S02]  /*1280*/  LDC.64 R4, c[0x0][0x590] ;  /* 0x00016400ff047b82 */ /* 0x000ee40000000a00 */
[----:B---3--:R4:W5:Y:S01]  /*1290*/  LDG.E R16, desc[UR44][R4.64] ;  /* 0x0000002c04107981 */ /* 0x008962000c1e1900 */
[----:B------:R-:W-:Y:S05]  /*12a0*/  BRA `(.L_x_15) ;  /* 0x0000000000087947 */ /* 0x000fea0003800000 */
.L_x_16:
[----:B------:R-:W-:Y:S02]  /*12b0*/  ULDC UR4, c[0x0][0x584] ;  /* 0x0001610000047ab9 */ /* 0x000fe40000000800 */
[----:B------:R-:W-:-:S07]  /*12c0*/  IMAD.U32 R16, RZ, RZ, UR4 ;  /* 0x00000004ff107e24 */ /* 0x000fce000f8e00ff */
.L_x_15:
[----:B------:R-:W-:-:S13]  /*12d0*/  LOP3.LUT P0, RZ, R0, 0xff, RZ, 0xc0, !PT ;  /* 0x000000ff00ff7812 */ /* 0x000fda000780c0ff */
[----:B------:R-:W-:Y:S05]  /*12e0*/  @!P0 EXIT ;  /* 0x000000000000894d */ /* 0x000fea0003800000 */
[----:B------:R-:W-:Y:S01]  /*12f0*/  ULDC UR4, c[0x0][0x28c] ;  /* 0x0000a30000047ab9 */ /* 0x000fe20000000800 */
[----:B------:R-:W-:Y:S01]  /*1300*/  UMOV UR36, URZ ;  /* 0x0000003f00247c82 */ /* 0x000fe20008000000 */
[----:B------:R-:W-:Y:S01]  /*1310*/  UIADD3 UR4, UR4, 0x7f, URZ ;  /* 0x0000007f04047890 */ /* 0x000fe2000fffe03f */
[----:B------:R-:W-:-:S03]  /*1320*/  UMOV UR37, URZ ;  /* 0x0000003f00257c82 */ /* 0x000fc60008000000 */
[----:B------:R-:W-:-:S04]  /*1330*/  USHF.R.S32.HI UR5, URZ, 0x1f, UR4 ;  /* 0x0000001f3f057899 */ /* 0x000fc80008011404 */
[----:B------:R-:W-:-:S04]  /*1340*/  ULEA.HI UR5, UR5, UR4, URZ, 0x7 ;  /* 0x0000000405057291 */ /* 0x000fc8000f8f383f */
[----:B------:R-:W-:-:S12]  /*1350*/  USHF.R.S32.HI UR43, URZ, 0x7, UR5 ;  /* 0x000000073f2b7899 */ /* 0x000fd80008011405 */
.L_x_546:
[----:B------:R-:W0:Y:S01]  /*1360*/  S2R R0, SR_TID.X ;  /* 0x0000000000007919 */ /* 0x000e220000002100 */
[----:B-1----:R-:W1:Y:S01]  /*1370*/  S2UR UR7, SR_CgaCtaId ;  /* 0x00000000000779c3 */ /* 0x002e620000008800 */
[----:B------:R-:W-:Y:S02]  /*1380*/  UMOV UR6, 0x400 ;  /* 0x0000040000067882 */ /* 0x000fe40000000000 */
[----:B-1----:R-:W-:Y:S01]  /*1390*/  ULEA UR6, UR7, UR6, 0x18 ;  /* 0x0000000607067291 */ /* 0x002fe2000f8ec03f */
[----:B0-----:R-:W-:-:S04]  /*13a0*/  LOP3.LUT R0, R0, 0x80, RZ, 0xc0, !PT ;  /* 0x0000008000007812 */ /* 0x001fc800078ec0ff */
[----:B------:R-:W-:-:S06]  /*13b0*/  SHF.R.U32.HI R0, RZ, 0x7, R0 ;  /* 0x00000007ff007819 */ /* 0x000fcc0000011600 */
[----:B------:R-:W0:Y:S02]  /*13c0*/  SHFL.IDX PT, R0, R0, RZ, 0x1f ;  /* 0x00001fff00007589 */ /* 0x000e2400000e0000 */
[----:B0-----:R-:W-:-:S13]  /*13d0*/  R2UR UR4, R0 ;  /* 0x00000000000472ca */ /* 0x001fda00000e0000 */
[----:B------:R-:W-:-:S04]  /*13e0*/  ULEA.HI UR5, UR4, UR4, URZ, 0x1 ;  /* 0x0000000404057291 */ /* 0x000fc8000f8f083f */
[----:B------:R-:W-:-:S04]  /*13f0*/  ULOP3.LUT UR5, UR5, 0x7fffe, URZ, 0xc0, !UPT ;  /* 0x0007fffe05057892 */ /* 0x000fc8000f8ec03f */
[----:B------:R-:W-:-:S03]  /*1400*/  UIADD3 UR5, UR4, -UR5, URZ ;  /* 0x8000000504057290 */ /* 0x000fc6000fffe03f */
[----:B------:R-:W-:Y:S01]  /*1410*/  ULDC UR4, c[0x0][0x28c] ;  /* 0x0000a30000047ab9 */ /* 0x000fe20000000800 */
[----:B------:R-:W-:Y:S01]  /*1420*/  ULEA UR5, UR5, UR6, 0xd ;  /* 0x0000000605057291 */ /* 0x000fe2000f8e683f */
[----:B------:R-:W-:-:S03]  /*1430*/  ISETP.LT.AND P0, PT, RZ, UR4, PT ;  /* 0x00000004ff007c0c */ /* 0x000fc6000bf01270 */
[----:B------:R-:W-:-:S04]  /*1440*/  UIADD3 UR5, UR5, 0x100, URZ ;  /* 0x0000010005057890 */ /* 0x000fc8000fffe03f */
[----:B------:R-:W-:-:S04]  /*1450*/  USHF.R.U32.HI UR5, URZ, 0x4, UR5 ;  /* 0x000000043f057899 */ /* 0x000fc80008011605 */
[----:B------:R-:W-:Y:S02]  /*1460*/  ULOP3.LUT UR46, UR5, 0x3fff, URZ, 0xc0, !UPT ;  /* 0x00003fff052e7892 */ /* 0x000fe4000f8ec03f */
[----:B---3--:R-:W-:Y:S10]  /*1470*/  @P0 BRA `(.L_x_17) ;  /* 0x0000000000400947 */ /* 0x008ff40003800000 */
[----:B------:R-:W-:Y:S01]  /*1480*/  MOV R0, 0x0 ;  /* 0x0000000000007802 */ /* 0x000fe20000000f00 */
[----:B------:R-:W-:Y:S01]  /*1490*/  ULDC.64 UR4, c[0x4][0x68] ;  /* 0x01001a0000047ab9 */ /* 0x000fe20000000a00 */
[----:B------:R-:W-:Y:S01]  /*14a0*/  ULDC.64 UR6, c[0x4][0x8] ;  /* 0x0100020000067ab9 */ /* 0x000fe20000000a00 */
[----:B---34-:R-:W-:Y:S01]  /*14b0*/  IMAD.U32 R4, RZ, RZ, UR4 ;  /* 0x00000004ff047e24 */ /* 0x018fe2000f8e00ff */
[----:B------:R0:W1:Y:S01]  /*14c0*/  LDC.64 R14, c[0x4][R0] ;  /* 0x01000000000e7b82 */ /* 0x0000620000000a00 */
[----:B------:R-:W-:Y:S01]  /*14d0*/  MOV R5, UR5 ;  /* 0x0000000500057c02 */ /* 0x000fe20008000f00 */
[----:B------:R-:W-:Y:S01]  /*14e0*/  ULDC.64 UR4, c[0x4][0x70] ;  /* 0x01001c0000047ab9 */ /* 0x000fe20000000a00 */
[----:B------:R-:W-:Y:S01]  /*14f0*/  MOV R10, UR6 ;  /* 0x00000006000a7c02 */ /* 0x000fe20008000f00 */
[----:B------:R-:W-:Y:S01]  /*1500*/  IMAD.U32 R6, RZ, RZ, UR4 ;  /* 0x00000004ff067e24 */ /* 0x000fe2000f8e00ff */
[----:B------:R-:W-:Y:S01]  /*1510*/  MOV R12, 0x1 ;  /* 0x00000001000c7802 */ /* 0x000fe20000000f00 */
[----:B------:R-:W-:-:S02]  /*1520*/  IMAD.U32 R7, RZ, RZ, UR5 ;  /* 0x00000005ff077e24 */ /* 0x000fc4000f8e00ff */
[----:B------:R-:W-:Y:S02]  /*1530*/  IMAD.U32 R11, RZ, RZ, UR7 ;  /* 0x00000007ff0b7e24 */ /* 0x000fe4000f8e00ff */
[----:B------:R-:W-:Y:S02]  /*1540*/  IMAD.MOV.U32 R8, RZ, RZ, 0x1e1 ;  /* 0x000001e1ff087424 */ /* 0x000fe400078e00ff */
[----:B0-----:R-:W-:-:S07]  /*1550*/  IMAD.MOV.U32 R13, RZ, RZ, RZ ;  /* 0x000000ffff0d7224 */ /* 0x001fce00078e00ff */
[----:B------:R-:W-:-:S07]  /*1560*/  LEPC R20, `(.L_x_17) ;  /* 0x000000001014794e */ /* 0x000fce0000000000 */
[----:B-12--5:R-:W-:Y:S05]  /*1570*/  CALL.ABS.NOINC R14 ;  /* 0x000000000e007343 */ /* 0x026fea0003c00000 */
.L_x_17:
[----:B------:R-:W-:-:S06]  /*1580*/  ULOP3.LUT UR4, UR38, 0x1, URZ, 0xfc, !UPT ;  /* 0x0000000126047892 */ /* 0x000fcc000f8efc3f */
[----:B------:R-:W-:-:S05]  /*1590*/  IMAD.U32 R0, RZ, RZ, UR4 ;  /* 0x00000004ff007e24 */ /* 0x000fca000f8e00ff */
[----:B------:R-:W-:-:S13]  /*15a0*/  ISETP.NE.AND P0, PT, R0, 0x3, PT ;  /* 0x000000030000780c */ /* 0x000fda0003f05270 */
[----:B------:R-:W-:Y:S05]  /*15b0*/  @!P0 BRA `(.L_x_18) ;  /* 0x0000000000048947 */ /* 0x000fea0003800000 */
[----:B------:R-:W-:Y:S01]  /*15c0*/  BPT.TRAP 0x1 ;  /* 0x000000040000795c */ /* 0x000fe20000300000 */
.L_x_18:
[----:B------:R-:W0:Y:S01]  /*15d0*/  S2UR UR5, SR_CgaCtaId ;  /* 0x00000000000579c3 */ /* 0x000e220000008800 */
[----:B------:R-:W-:Y:S01]  /*15e0*/  UMOV UR4, 0x400 ;  /* 0x0000040000047882 */ /* 0x000fe20000000000 */
[----:B--2---:R-:W-:Y:S01]  /*15f0*/  IMAD.U32 R3, RZ, RZ, UR36 ;  /* 0x00000024ff037e24 */ /* 0x004fe2000f8e00ff */
[----:B---34-:R-:W-:-:S04]  /*1600*/  MOV R5, UR37 ;  /* 0x0000002500057c02 */ /* 0x018fc80008000f00 */
[----:B------:R-:W-:Y:S01]  /*1610*/  SHF.L.U32 R3, R3, 0x1f, RZ ;  /* 0x0000001f03037819 */ /* 0x000fe200000006ff */
[----:B0-----:R-:W-:-:S06]  /*1620*/  ULEA UR4, UR5, UR4, 0x18 ;  /* 0x0000000405047291 */ /* 0x001fcc000f8ec03f */
[----:B------:R-:W-:-:S05]  /*1630*/  IMAD.U32 R0, RZ, RZ, UR4 ;  /* 0x00000004ff007e24 */ /* 0x000fca000f8e00ff */
[----:B------:R-:W-:-:S04]  /*1640*/  LEA R4, R5, R0, 0x3 ;  /* 0x0000000005047211 */ /* 0x000fc800078e18ff */
[----:B------:R0:W1:Y:S01]  /*1650*/  SYNCS.PHASECHK.TRANS64.TRYWAIT P1, [R4+URZ], R3 ;  /* 0x00000003040075a7 */ /* 0x000062000802017f */
[----:B------:R-:W-:Y:S05]  /*1660*/  @!P0 BRA `(.L_x_19) ;  /* 0x0000000000048947 */ /* 0x000fea0003800000 */
[----:B------:R-:W-:Y:S01]  /*1670*/  BPT.TRAP 0x1 ;  /* 0x000000040000795c */ /* 0x000fe20000300000 */
.L_x_19:
[----:B-1----:R-:W-:Y:S05]  /*1680*/  @P1 BRA `(.L_x_20) ;  /* 0x0000000000081947 */ /* 0x002fea0003800000 */
[----:B------:R-:W1:Y:S02]  /*1690*/  SYNCS.PHASECHK.TRANS64.TRYWAIT P1, [R4+URZ], R3 ;  /* 0x00000003040075a7 */ /* 0x000e64000802017f */
[----:B-1----:R-:W-:Y:S05]  /*16a0*/  @!P1 BRA `(.L_x_21) ;  /* 0x0000022c00189947 */ /* 0x002fea0003800000 */
.L_x_20:
[----:B------:R-:W-:-:S04]  /*16b0*/  UISETP.LT.AND UP0, UPT, UR43, 0x1, UPT ;  /* 0x000000012b00788c */ /* 0x000fc8000bf01270 */
[----:B------:R-:W-:-:S06]  /*16c0*/  USEL UR4, UR43, 0x1, UP0 ;  /* 0x000000012b047887 */ /* 0x000fcc0008000000 */
[----:B01----:R-:W-:Y:S01]  /*16d0*/  IMAD.U32 R3, RZ, RZ, UR4 ;  /* 0x00000004ff037e24 */ /* 0x003fe2000f8e00ff */
[----:B------:R-:W-:Y:S05]  /*16e0*/  WARPSYNC.ALL ;  /* 0x0000000000007948 */ /* 0x000fea0003800000 */
[----:B------:R-:W-:-:S04]  /*16f0*/  IADD3 R3, -R3, UR43, RZ ;  /* 0x0000002b03037c10 */ /* 0x000fc8000fffe1ff */
[----:B------:R-:W-:Y:S02]  /*1700*/  ISETP.GE.AND P1, PT, R3, 0x1, PT ;  /* 0x000000010300780c */ /* 0x000fe40003f26270 */
[----:B------:R-:W-:Y:S01]  /*1710*/  R2UR UR4, R0 ;  /* 0x00000000000472ca */ /* 0x000fe200000e0000 */
[----:B------:R-:W-:Y:S01]  /*1720*/  WARPGROUP.ARRIVE ;  /* 0x00000000000079c5 */ /* 0x000fe20000000000 */
[----:B------:R-:W-:Y:S01]  /*1730*/  UMOV UR9, 0x40000040 ;  /* 0x4000004000097882 */ /* 0x000fe20000000000 */
[----:B------:R-:W-:Y:S01]  /*1740*/  UMOV UR11, 0x40000040 ;  /* 0x40000040000b7882 */ /* 0x000fe20000000000 */
[----:B------:R-:W-:Y:S01]  /*1750*/  STL [R1+0x2c8], R17 ;  /* 0x0002c81101007387 */ /* 0x000fe20000100800 */
[----:B------:R-:W-:Y:S01]  /*1760*/  UMOV UR15, UR11 ;  /* 0x0000000b000f7c82 */ /* 0x000fe20008000000 */
[----:B------:R-:W-:Y:S02]  /*1770*/  UMOV UR13, 0x40000040 ;  /* 0x40000040000d7882 */ /* 0x000fe40000000000 */
[----:B-----5:R-:W-:Y:S04]  /*1780*/  STL [R1+0x2c4], R16 ;  /* 0x0002c41001007387 */ /* 0x020fe80000100800 */
[----:B------:R0:W-:Y:S01]  /*1790*/  STL [R1+0x2c0], R3 ;  /* 0x0002c00301007387 */ /* 0x0001e20000100800 */
[----:B------:R-:W-:-:S03]  /*17a0*/  UIADD3 UR4, UR4, 0x50100, URZ ;  /* 0x0005010004047890 */ /* 0x000fc6000fffe03f */
[----:B------:R1:W-:Y:S01]  /*17b0*/  STL [R1+0x2bc], R2 ;  /* 0x0002bc0201007387 */ /* 0x0003e20000100800 */
[----:B------:R-:W-:-:S03]  /*17c0*/  USHF.R.U32.HI UR4, URZ, 0x4, UR4 ;  /* 0x000000043f047899 */ /* 0x000fc60008011604 */
[----:B------:R2:W-:Y:S01]  /*17d0*/  STL [R1+0x2cc], R0 ;  /* 0x0002cc0001007387 */ /* 0x0005e20000100800 */
[----:B------:R-:W-:Y:S02]  /*17e0*/  ULOP3.LUT UR5, UR4, 0x3fff, URZ, 0xc0, !UPT ;  /* 0x00003fff04057892 */ /* 0x000fe4000f8ec03f */
[----:B------:R-:W-:Y:S02]  /*17f0*/  ULOP3.LUT UR4, UR46, 0x10000, URZ, 0xfc, !UPT ;  /* 0x000100002e047892 */ /* 0x000fe4000f8efc3f */
[----:B------:R-:W-:Y:S02]  /*1800*/  ULOP3.LUT UR5, UR5, 0x10000, URZ, 0xfc, !UPT ;  /* 0x0001000005057892 */ /* 0x000fe4000f8efc3f */
[----:B------:R-:W-:Y:S02]  /*1810*/  ULEA UR8, UR37, UR4, 0xc ;  /* 0x0000000425087291 */ /* 0x000fe4000f8e603f */
[----:B------:R-:W-:Y:S02]  /*1820*/  ULEA UR6, UR37, UR5, 0xc ;  /* 0x0000000525067291 */ /* 0x000fe4000f8e603f */
[----:B------:R-:W-:-:S05]  /*1830*/  UIADD3 UR12, UR8, 0x400, URZ ;  /* 0x00000400080c7890 */ /* 0x000fca000fffe03f */
[----:B------:R-:W-:Y:S02]  /*1840*/  UMOV UR10, UR6 ;  /* 0x00000006000a7c82 */ /* 0x000fe40008000000 */
[----:B------:R-:W-:Y:S01]  /*1850*/  HGMMA.64x256x16.F32 R24, gdesc[UR8], RZ, !UPT, gsb0 ;  /* 0x03e00000081879f0 */ /* 0x000fe2000c0008ff */
[----:B------:R-:W-:Y:S02]  /*1860*/  UMOV UR14, UR10 ;  /* 0x0000000a000e7c82 */ /* 0x000fe40008000000 */
[----:B------:R-:W-:Y:S02]  /*1870*/  WARPGROUP.DEPBAR.LE gsb0, 0x0 ;  /* 0x00008000000079c5 */ /* 0x000fe40000010000 */
[----:B------:R-:W-:Y:S01]  /*1880*/  STL.64 [R1], R24 ;  /* 0x0000001801007387 */ /* 0x000fe20000100a00 */
[----:B------:R-:W-:Y:S01]  /*1890*/  IMAD.MOV.U32 R235, RZ, RZ, R46 ;  /* 0x000000ffffeb7224 */ /* 0x000fe200078e002e */
[----:B------:R-:W-:Y:S01]  /*18a0*/  MOV R234, R47 ;  /* 0x0000002f00ea7202 */ /* 0x000fe20000000f00 */
[----:B------:R-:W-:Y:S01]  /*18b0*/  IMAD.MOV.U32 R233, RZ, RZ, R48 ;  /* 0x000000ffffe97224 */ /* 0x000fe200078e0030 */
[----:B------:R-:W-:Y:S01]  /*18c0*/  STL.64 [R1+0x8], R26 ;  /* 0x0000081a01007387 */ /* 0x000fe20000100a00 */
        /* <DEDUP_REMOVED lines=83> */
[----:B0-----:R-:W-:Y:S01]  /*1e00*/  MOV R3, R149 ;  /* 0x0000009500037202 */ /* 0x001fe20000000f00 */
[----:B------:R-:W-:Y:S01]  /*1e10*/  IMAD.MOV.U32 R196, RZ, RZ, R112 ;  /* 0x000000ffffc47224 */ /* 0x000fe200078e0070 */
[----:B------:R0:W-:Y:S01]  /*1e20*/  STL.64 [R1+0x50], R44 ;  /* 0x0000502c01007387 */ /* 0x0001e20000100a00 */
[----:B------:R-:W-:-:S02]  /*1e30*/  IMAD.MOV.U32 R198, RZ, RZ, R114 ;  /* 0x000000ffffc67224 */ /* 0x000fc400078e0072 */
[----:B------:R-:W-:Y:S01]  /*1e40*/  IMAD.MOV.U32 R199, RZ, RZ, R115 ;  /* 0x000000ffffc77224 */ /* 0x000fe200078e0073 */
[----:B------:R-:W-:Y:S01]  /*1e50*/  STL [R1+0xaf0], R152 ;  /* 0x000af09801007387 */ /* 0x000fe20000100800 */
[----:B------:R-:W-:Y:S02]  /*1e60*/  IMAD.MOV.U32 R201, RZ, RZ, R117 ;  /* 0x000000ffffc97224 */ /* 0x000fe400078e0075 */
[----:B------:R-:W-:Y:S02]  /*1e70*/  IMAD.MOV.U32 R202, RZ, RZ, R118 ;  /* 0x000000ffffca7224 */ /* 0x000fe400078e0076 */
[----:B------:R-:W-:Y:S02]  /*1e80*/  IMAD.MOV.U32 R204, RZ, RZ, R120 ;  /* 0x000000ffffcc7224 */ /* 0x000fe400078e0078 */
[----:B------:R-:W-:Y:S02]  /*1e90*/  IMAD.MOV.U32 R205, RZ, RZ, R121 ;  /* 0x000000ffffcd7224 */ /* 0x000fe400078e0079 */
[----:B------:R-:W-:-:S02]  /*1ea0*/  IMAD.MOV.U32 R207, RZ, RZ, R123 ;  /* 0x000000ffffcf7224 */ /* 0x000fc400078e007b */
[----:B------:R-:W-:Y:S02]  /*1eb0*/  IMAD.MOV.U32 R208, RZ, RZ, R124 ;  /* 0x000000ffffd07224 */ /* 0x000fe400078e007c */
        /* <DEDUP_REMOVED lines=16> */
[----:B-1----:R-:W-:-:S02]  /*1fc0*/  IMAD.MOV.U32 R2, RZ, RZ, R150 ;  /* 0x000000ffff027224 */ /* 0x002fc400078e0096 */
[----:B--2---:R-:W-:Y:S02]  /*1fd0*/  IMAD.MOV.U32 R0, RZ, RZ, R151 ;  /* 0x000000ffff007224 */ /* 0x004fe400078e0097 */
[----:B0-----:R-:W-:-:S06]  /*1fe0*/  WARPGROUP.ARRIVE ;  /* 0x00000000000079c5 */ /* 0x001fcc0000000000 */
[----:B------:R-:W-:Y:S03]  /*1ff0*/  HGMMA.64x256x16.F32 R24, gdesc[UR12], RZ, !UPT, gsb0 ;  /* 0x03e000000c1879f0 */ /* 0x000fe6000c0008ff */
[----:B------:R-:W-:Y:S02]  /*2000*/  WARPGROUP.DEPBAR.LE gsb0, 0x0 ;  /* 0x00008000000079c5 */ /* 0x000fe40000010000 */
[----:B------:R-:W-:Y:S04]  /*2010*/  STL.64 [R1+0xae8], R150 ;  /* 0x000ae89601007387 */ /* 0x000fe80000100a00 */
        /* <DEDUP_REMOVED lines=20> */
[----:B------:R0:W-:Y:S04]  /*2160*/  STL.64 [R1+0xa40], R108 ;  /* 0x000a406c01007387 */ /* 0x0001e80000100a00 */
[----:B0-----:R-:W2:Y:S04]  /*2170*/  LDL.LU R108, [R1] ;  /* 0x00000000016c7983 */ /* 0x001ea80000300800 */
[----:B------:R-:W2:Y:S04]  /*2180*/  LDL.LU R109, [R1+0x4] ;  /* 0x00000400016d7983 */ /* 0x000ea80000300800 */
        /* <DEDUP_REMOVED lines=19> */
[----:B------:R-:W2:Y:S01]  /*22c0*/  LDL.LU R129, [R1+0x54] ;  /* 0x0000540001817983 */ /* 0x000ea20000300800 */
        /* <DEDUP_REMOVED lines=32> */
[----:B------:R-:W-:Y:S01]  /*24d0*/  UIADD3 UR12, UR8, 0x2, URZ ;  /* 0x00000002080c7890 */ /* 0x000fe2000fffe03f */
[----:B------:R-:W-:Y:S01]  /*24e0*/  IMAD.MOV.U32 R215, RZ, RZ, R21 ;  /* 0x000000ffffd77224 */ /* 0x000fe200078e0015 */
[----:B------:R-:W-:Y:S01]  /*24f0*/  UIADD3 UR14, UR6, 0x2, URZ ;  /* 0x00000002060e7890 */ /* 0x000fe2000fffe03f */
[----:B------:R-:W-:Y:S01]  /*2500*/  IMAD.MOV.U32 R216, RZ, RZ, R20 ;  /* 0x000000ffffd87224 */ /* 0x000fe200078e0014 */
[----:B------:R-:W-:Y:S01]  /*2510*/  UMOV UR13, 0x40000040 ;  /* 0x40000040000d7882 */ /* 0x000fe20000000000 */
[----:B------:R-:W-:Y:S01]  /*2520*/  IMAD.MOV.U32 R218, RZ, RZ, R18 ;  /* 0x000000ffffda7224 */ /* 0x000fe200078e0012 */
[----:B------:R-:W-:Y:S01]  /*2530*/  UMOV UR15, 0x40000040 ;  /* 0x40000040000f7882 */ /* 0x000fe20000000000 */
        /* <DEDUP_REMOVED lines=10> */
[----:B------:R-:W-:-:S06]  /*25e0*/  IMAD.MOV.U32 R234, RZ, RZ, R2 ;  /* 0x000000ffffea7224 */ /* 0x000fcc00078e0002 */
[----:B--2---:R-:W-:-:S06]  /*25f0*/  WARPGROUP.ARRIVE ;  /* 0x00000000000079c5 */ /* 0x004fcc0000000000 */
[----:B------:R-:W-:Y:S03]  /*2600*/  HGMMA.64x256x16.F32 R108, gdesc[UR12], R108, gsb0 ;  /* 0x03e000000c6c79f0 */ /* 0x000fe6000800086c */
[----:B------:R-:W-:Y:S02]  /*2610*/  WARPGROUP.DEPBAR.LE gsb0, 0x0 ;  /* 0x00008000000079c5 */ /* 0x000fe40000010000 */
[----:B------:R-:W-:Y:S04]  /*2620*/  STL.64 [R1], R108 ;  /* 0x0000006c01007387 */ /* 0x000fe80000100a00 */
        /* <DEDUP_REMOVED lines=63> */
[----:B0-----:R-:W2:Y:S04]  /*2a20*/  LDL.LU R152, [R1+0xaf0] ;  /* 0x000af00001987983 */ /* 0x001ea80000300800 */
[----:B------:R-:W3:Y:S04]  /*2a30*/  LDL.LU.64 R150, [R1+0xae8] ;  /* 0x000ae80001967983 */ /* 0x000ee80000300a00 */
        /* <DEDUP_REMOVED lines=20> */
[----:B------:R-:W3:Y:S01]  /*2b80*/  LDL.LU.64 R108, [R1+0xa40] ;  /* 0x000a4000016c7983 */ /* 0x000ee20000300a00 */
[----:B------:R-:W-:Y:S01]  /*2b90*/  UIADD3 UR12, UR8, 0x402, URZ ;  /* 0x00000402080c7890 */ /* 0x000fe2000fffe03f */
[----:B------:R-:W-:Y:S01]  /*2ba0*/  UMOV UR13, 0x40000040 ;  /* 0x40000040000d7882 */ /* 0x000fe20000000000 */
[----:B---3--:R-:W-:-:S07]  /*2bb0*/  WARPGROUP.ARRIVE ;  /* 0x00000000000079c5 */ /* 0x008fce0000000000 */
[----:B------:R-:W-:Y:S03]  /*2bc0*/  HGMMA.64x256x16.F32 R24, gdesc[UR12], R24, gsb0 ;  /* 0x03e000000c1879f0 */ /* 0x000fe60008000818 */
        /* <DEDUP_REMOVED lines=65> */
[----:B0-----:R-:W3:Y:S04]  /*2fe0*/  LDL.LU.64 R24, [R1] ;  /* 0x0000000001187983 */ /* 0x001ee80000300a00 */
        /* <DEDUP_REMOVED lines=63> */
[----:B------:R-:W-:-:S02]  /*33e0*/  UIADD3 UR12, UR8, 0x4, URZ ;  /* 0x00000004080c7890 */ /* 0x000fc4000fffe03f */
[----:B------:R-:W-:Y:S01]  /*33f0*/  UIADD3 UR14, UR6, 0x4, URZ ;  /* 0x00000004060e7890 */ /* 0x000fe2000fffe03f */
[----:B------:R-:W-:Y:S01]  /*3400*/  UMOV UR13, 0x40000040 ;  /* 0x40000040000d7882 */ /* 0x000fe20000000000 */
[----:B------:R-:W-:Y:S01]  /*3410*/  UMOV UR15, 0x40000040 ;  /* 0x40000040000f7882 */ /* 0x000fe20000000000 */
[----:B---3--:R-:W-:-:S06]  /*3420*/  WARPGROUP.ARRIVE ;  /* 0x00000000000079c5 */ /* 0x008fcc0000000000 */
[----:B------:R-:W-:Y:S03]  /*3430*/  HGMMA.64x256x16.F32 R24, gdesc[UR12], R24, gsb0 ;  /* 0x03e000000c1879f0 */ /* 0x000fe60008000818 */
[----:B------:R-:W-:Y:S02]  /*3440*/  WARPGROUP.DEPBAR.LE gsb0, 0x0 ;  /* 0x00008000000079c5 */ /* 0x000fe40000010000 */
[----:B------:R-:W-:Y:S01]  /*3450*/  STL.64 [R1], R24 ;  /* 0x0000001801007387 */ /* 0x000fe20000100a00 */
[----:B------:R-:W-:Y:S01]  /*3460*/  MOV R2, R150 ;  /* 0x0000009600027202 */ /* 0x000fe20000000f00 */
[----:B------:R-:W-:Y:S01]  /*3470*/  IMAD.MOV.U32 R0, RZ, RZ, R151 ;  /* 0x000000ffff007224 */ /* 0x000fe200078e0097 */
[----:B------:R-:W-:Y:S01]  /*3480*/  MOV R5, R147 ;  /* 0x0000009300057202 */ /* 0x000fe20000000f00 */
        /* <DEDUP_REMOVED lines=36> */
[----:B------:R0:W-:Y:S01]  /*36d0*/  STL.64 [R1+0x50], R44 ;  /* 0x0000502c01007387 */ /* 0x0001e20000100a00 */
[----:B------:R-:W-:Y:S01]  /*36e0*/  IMAD.MOV.U32 R206, RZ, RZ, R122 ;  /* 0x000000ffffce7224 */ /* 0x000fe200078e007a */
[----:B------:R-:W-:Y:S01]  /*36f0*/  MOV R201, R117 ;  /* 0x0000007500c97202 */ /* 0x000fe20000000f00 */
[----:B------:R-:W-:Y:S01]  /*3700*/  IMAD.MOV.U32 R205, RZ, RZ, R121 ;  /* 0x000000ffffcd7224 */ /* 0x000fe200078e0079 */
[----:B------:R-:W3:Y:S01]  /*3710*/  LDL.LU.64 R150, [R1+0xa38] ;  /* 0x000a380001967983 */ /* 0x000ee20000300a00 */
        /* <DEDUP_REMOVED lines=92> */
[----:B------:R-:W-:-:S02]  /*3ce0*/  IMAD.MOV.U32 R231, RZ, RZ, R50 ;  /* 0x000000ffffe77224 */ /* 0x000fc400078e0032 */
[----:B------:R-:W-:Y:S01]  /*3cf0*/  IMAD.MOV.U32 R232, RZ, RZ, R49 ;  /* 0x000000ffffe87224 */ /* 0x000fe200078e0031 */
[----:B------:R-:W3:Y:S01]  /*3d00*/  LDL.LU.64 R102, [R1+0x978] ;  /* 0x0009780001667983 */ /* 0x000ee20000300a00 */
[----:B------:R-:W-:Y:S02]  /*3d10*/  IMAD.MOV.U32 R235, RZ, RZ, R46 ;  /* 0x000000ffffeb7224 */ /* 0x000fe400078e002e */
[----:B------:R-:W-:Y:S01]  /*3d20*/  IMAD.MOV.U32 R234, RZ, RZ, R47 ;  /* 0x000000ffffea7224 */ /* 0x000fe200078e002f */
        /* <DEDUP_REMOVED lines=28> */
[----:B0-----:R-:W3:Y:S04]  /*3ef0*/  LDL.LU.64 R44, [R1+0x890] ;  /* 0x00089000012c7983 */ /* 0x001ee80000300a00 */
        /* <DEDUP_REMOVED lines=11> */
[----:B------:R-:W-:-:S02]  /*3fb0*/  UMOV UR13, 0x40000040 ;  /* 0x40000040000d7882 */ /* 0x000fc40000000000 */
[----:B--2---:R-:W-:Y:S01]  /*3fc0*/  STL [R1+0x838], R152 ;  /* 0x0008389801007387 */ /* 0x004fe20000100800 */
[----:B---3--:R-:W-:-:S06]  /*3fd0*/  WARPGROUP.ARRIVE ;  /* 0x00000000000079c5 */ /* 0x008fcc0000000000 */
        /* <DEDUP_REMOVED lines=91> */
[----:B------:R-:W-:Y:S01]  /*4590*/  IMAD.MOV.U32 R235, RZ, RZ, R0 ;  /* 0x000000ffffeb7224 */ /* 0x000fe200078e0000 */
[----:B------:R-:W-:Y:S02]  /*45a0*/  UIADD3 UR12, UR8, 0x6, URZ ;  /* 0x00000006080c7890 */ /* 0x000fe4000fffe03f */
[----:B------:R-:W-:Y:S01]  /*45b0*/  UIADD3 UR14, UR6, 0x6, URZ ;  /* 0x00000006060e7890 */ /* 0x000fe2000fffe03f */
[----:B------:R-:W-:Y:S01]  /*45c0*/  UMOV UR13, 0x40000040 ;  /* 0x40000040000d7882 */ /* 0x000fe20000000000 */
[----:B------:R-:W-:Y:S01]  /*45d0*/  UMOV UR15, 0x40000040 ;  /* 0x40000040000f7882 */ /* 0x000fe20000000000 */
        /* <DEDUP_REMOVED lines=236> */
[----:B------:R-:W-:Y:S01]  /*54a0*/  STL.64 [R1+0x30], R36 ;  /* 0x0000302401007387 */ /* 0x000fe20000100a00 */
[----:B------:R-:W-:-:S03]  /*54b0*/  IMAD.MOV.U32 R2, RZ, RZ, R150 ;  /* 0x000000ffff027224 */ /* 0x000fc600078e0096 */
[----:B------:R-:W-:Y:S01]  /*54c0*/  STL.64 [R1+0x38], R38 ;  /* 0x0000382601007387 */ /* 0x000fe20000100a00 */
[----:B------:R-:W-:-:S03]  /*54d0*/  MOV R0, R151 ;  /* 0x0000009700007202 */ /* 0x000fc60000000f00 */
[----:B------:R-:W-:Y:S01]  /*54e0*/  STL.64 [R1+0x40], R40 ;  /* 0x0000402801007387 */ /* 0x000fe20000100a00 */
[----:B------:R-:W-:Y:S01]  /*54f0*/  MOV R4, R148 ;  /* 0x0000009400047202 */ /* 0x000fe20000000f00 */
[----:B------:R-:W-:Y:S02]  /*5500*/  IMAD.MOV.U32 R3, RZ, RZ, R149 ;  /* 0x000000ffff037224 */ /* 0x000fe400078e0095 */
[----:B------:R-:W-:Y:S01]  /*5510*/  STL.64 [R1+0x48], R42 ;  /* 0x0000482a01007387 */ /* 0x000fe20000100a00 */
[----:B------:R-:W-:-:S03]  /*5520*/  IMAD.MOV.U32 R6, RZ, RZ, R146 ;  /* 0x000000ffff067224 */ /* 0x000fc600078e0092 */
[----:B------:R0:W-:Y:S01]  /*5530*/  STL.64 [R1+0x50], R44 ;  /* 0x0000502c01007387 */ /* 0x0001e20000100a00 */
[----:B------:R-:W-:Y:S01]  /*5540*/  IMAD.MOV.U32 R5, RZ, RZ, R147 ;  /* 0x000000ffff057224 */ /* 0x000fe200078e0093 */
[----:B------:R-:W-:Y:S02]  /*5550*/  MOV R7, R145 ;  /* 0x0000009100077202 */ /* 0x000fe40000000f00 */
[----:B------:R-:W3:Y:S01]  /*5560*/  LDL.LU.64 R150, [R1+0x780] ;  /* 0x0007800001967983 */ /* 0x000ee20000300a00 */
[----:B------:R-:W-:Y:S01]  /*5570*/  IMAD.MOV.U32 R8, RZ, RZ, R144 ;  /* 0x000000ffff087224 */ /* 0x000fe200078e0090 */
[----:B------:R-:W-:Y:S02]  /*5580*/  MOV R10, R142 ;  /* 0x0000008e000a7202 */ /* 0x000fe40000000f00 */
[----:B------:R-:W3:Y:S01]  /*5590*/  LDL.LU.64 R148, [R1+0x778] ;  /* 0x0007780001947983 */ /* 0x000ee20000300a00 */
[----:B------:R-:W-:-:S03]  /*55a0*/  IMAD.MOV.U32 R9, RZ, RZ, R143 ;  /* 0x000000ffff097224 */ /* 0x000fc600078e008f */
[----:B------:R-:W3:Y:S01]  /*55b0*/  LDL.LU.64 R146, [R1+0x770] ;  /* 0x0007700001927983 */ /* 0x000ee20000300a00 */
[----:B------:R-:W-:Y:S01]  /*55c0*/  IMAD.MOV.U32 R12, RZ, RZ, R140 ;  /* 0x000000ffff0c7224 */ /* 0x000fe200078e008c */
[----:B------:R-:W-:Y:S01]  /*55d0*/  MOV R13, R139 ;  /* 0x0000008b000d7202 */ /* 0x000fe20000000f00 */
[----:B------:R-:W-:Y:S01]  /*55e0*/  IMAD.MOV.U32 R11, RZ, RZ, R141 ;  /* 0x000000ffff0b7224 */ /* 0x000fe200078e008d */
        /* <DEDUP_REMOVED lines=233> */
[----:B------:R-:W-:Y:S01]  /*6480*/  IMAD.MOV.U32 R152, RZ, RZ, R213 ;  /* 0x000000ffff987224 */ /* 0x000fe200078e00d5 */
[----:B------:R-:W-:Y:S01]  /*6490*/  MOV R213, R23 ;  /* 0x0000001700d57202 */ /* 0x000fe20000000f00 */
        /* <DEDUP_REMOVED lines=258> */
[----:B------:R-:W-:-:S03]  /*74c0*/  IMAD.MOV.U32 R4, RZ, RZ, R151 ;  /* 0x000000ffff047224 */ /* 0x000fc600078e0097 */
[----:B------:R-:W-:Y:S01]  /*74d0*/  STL.64 [R1+0x40], R40 ;  /* 0x0000402801007387 */ /* 0x000fe20000100a00 */
[----:B------:R-:W-:Y:S01]  /*74e0*/  IMAD.MOV.U32 R7, RZ, RZ, R148 ;  /* 0x000000ffff077224 */ /* 0x000fe200078e0094 */
[----:B------:R-:W-:Y:S02]  /*74f0*/  MOV R6, R149 ;  /* 0x0000009500067202 */ /* 0x000fe40000000f00 */
[----:B------:R-:W-:Y:S01]  /*7500*/  STL.64 [R1+0x48], R42 ;  /* 0x0000482a01007387 */ /* 0x000fe20000100a00 */
[----:B------:R-:W-:Y:S01]  /*7510*/  MOV R9, R146 ;  /* 0x0000009200097202 */ /* 0x000fe20000000f00 */
[----:B------:R-:W-:Y:S02]  /*7520*/  IMAD.MOV.U32 R8, RZ, RZ, R147 ;  /* 0x000000ffff087224 */ /* 0x000fe400078e0093 */
[----:B------:R0:W-:Y:S01]  /*7530*/  STL.64 [R1+0x50], R44 ;  /* 0x0000502c01007387 */ /* 0x0001e20000100a00 */
[----:B------:R-:W-:-:S03]  /*7540*/  IMAD.MOV.U32 R11, RZ, RZ, R144 ;  /* 0x000000ffff0b7224 */ /* 0x000fc600078e0090 */
[----:B------:R-:W3:Y:S01]  /*7550*/  LDL.LU.64 R150, [R1+0x4c8] ;  /* 0x0004c80001967983 */ /* 0x000ee20000300a00 */
        /* <DEDUP_REMOVED lines=248> */
[----:B------:R-:W-:Y:S01]  /*84e0*/  IMAD.MOV.U32 R223, RZ, RZ, R18 ;  /* 0x000000ffffdf7224 */ /* 0x000fe200078e0012 */
[----:B------:R0:W5:Y:S01]  /*84f0*/  LDL.LU R0, [R1+0x2cc] ;  /* 0x0002cc0001007983 */ /* 0x0001620000300800 */
[----:B------:R-:W-:-:S02]  /*8500*/  IMAD.MOV.U32 R224, RZ, RZ, R15 ;  /* 0x000000ffffe07224 */ /* 0x000fc400078e000f */
[----:B------:R-:W-:Y:S01]  /*8510*/  IMAD.MOV.U32 R226, RZ, RZ, R13 ;  /* 0x000000ffffe27224 */ /* 0x000fe200078e000d */
[----:B------:R0:W5:Y:S01]  /*8520*/  LDL.LU R17, [R1+0x2c8] ;  /* 0x0002c80001117983 */ /* 0x0001620000300800 */
[----:B------:R-:W-:Y:S02]  /*8530*/  IMAD.MOV.U32 R227, RZ, RZ, R12 ;  /* 0x000000ffffe37224 */ /* 0x000fe400078e000c */
[----:B------:R-:W-:Y:S01]  /*8540*/  IMAD.MOV.U32 R229, RZ, RZ, R10 ;  /* 0x000000ffffe57224 */ /* 0x000fe200078e000a */
[----:B------:R0:W5:Y:S01]  /*8550*/  LDL.LU R16, [R1+0x2c4] ;  /* 0x0002c40001107983 */ /* 0x0001620000300800 */
[----:B------:R-:W-:Y:S02]  /*8560*/  IMAD.MOV.U32 R230, RZ, RZ, R9 ;  /* 0x000000ffffe67224 */ /* 0x000fe400078e0009 */
[----:B------:R-:W-:Y:S01]  /*8570*/  IMAD.MOV.U32 R232, RZ, RZ, R7 ;  /* 0x000000ffffe87224 */ /* 0x000fe200078e0007 */
[----:B------:R0:W5:Y:S01]  /*8580*/  LDL.LU R3, [R1+0x2c0] ;  /* 0x0002c00001037983 */ /* 0x0001620000300800 */
[----:B------:R-:W-:-:S02]  /*8590*/  IMAD.MOV.U32 R233, RZ, RZ, R6 ;  /* 0x000000ffffe97224 */ /* 0x000fc400078e0006 */
[----:B------:R-:W-:Y:S01]  /*85a0*/  IMAD.MOV.U32 R235, RZ, RZ, R4 ;  /* 0x000000ffffeb7224 */ /* 0x000fe200078e0004 */
[----:B------:R0:W5:Y:S05]  /*85b0*/  LDL.LU R2, [R1+0x2bc] ;  /* 0x0002bc0001027983 */ /* 0x00016a0000300800 */
        /* <DEDUP_REMOVED lines=67> */
[----:B-1----:R0:W5:Y:S04]  /*89f0*/  LDL.LU R152, [R1+0x2b8] ;  /* 0x0002b80001987983 */ /* 0x0021680000300800 */
[----:B------:R-:W2:Y:S04]  /*8a00*/  LDL.LU.64 R150, [R1+0x2b0] ;  /* 0x0002b00001967983 */ /* 0x000ea80000300a00 */
        /* <DEDUP_REMOVED lines=20> */
[----:B------:R-:W2:Y:S01]  /*8b50*/  LDL.LU.64 R108, [R1+0x208] ;  /* 0x00020800016c7983 */ /* 0x000ea20000300a00 */
[----:B------:R-:W-:Y:S01]  /*8b60*/  UIADD3 UR12, UR8, 0xc06, URZ ;  /* 0x00000c06080c7890 */ /* 0x000fe2000fffe03f */
[----:B------:R-:W-:Y:S01]  /*8b70*/  UMOV UR13, 0x40000040 ;  /* 0x40000040000d7882 */ /* 0x000fe20000000000 */
[----:B--2---:R-:W-:-:S07]  /*8b80*/  WARPGROUP.ARRIVE ;  /* 0x00000000000079c5 */ /* 0x004fce0000000000 */
[----:B------:R-:W-:Y:S03]  /*8b90*/  HGMMA.64x256x16.F32 R24, gdesc[UR12], R24, gsb0 ;  /* 0x03e000000c1879f0 */ /* 0x000fe60008000818 */
[----:B------:R-:W-:Y:S02]  /*8ba0*/  WARPGROUP.DEPBAR.LE gsb0, 0x0 ;  /* 0x00008000000079c5 */ /* 0x000fe40000010000 */
[----:B0-----:R-:W-:Y:S05]  /*8bb0*/  @!P1 BRA `(.L_x_22) ;  /* 0x0000008000c89947 */ /* 0x001fea0003800000 */
[----:B------:R-:W-:Y:S01]  /*8bc0*/  UIADD3 UR6, UR37, 0x1, URZ ;  /* 0x0000000125067890 */ /* 0x000fe2000fffe03f */
[----:B-----5:R-:W-:Y:S01]  /*8bd0*/  R2UR UR9, R3 ;  /* 0x00000000030972ca */ /* 0x020fe200000e0000 */
[----:B------:R-:W-:Y:S02]  /*8be0*/  UMOV UR8, UR37 ;  /* 0x0000002500087c82 */ /* 0x000fe40008000000 */
[----:B------:R-:W-:-:S04]  /*8bf0*/  UISETP.NE.AND UP0, UPT, UR6, 0x5, UPT ;  /* 0x000000050600788c */ /* 0x000fc8000bf05270 */
[----:B------:R-:W-:Y:S02]  /*8c00*/  USEL UR7, URZ, 0x1, UP0 ;  /* 0x000000013f077887 */ /* 0x000fe40008000000 */
[----:B------:R-:W-:Y:S02]  /*8c10*/  USEL UR6, UR6, URZ, UP0 ;  /* 0x0000003f06067287 */ /* 0x000fe40008000000 */
[----:B------:R-:W-:-:S12]  /*8c20*/  ULOP3.LUT UR7, UR36, UR7, URZ, 0x3c, !UPT ;  /* 0x0000000724077292 */ /* 0x000fd8000f8e3c3f */
.L_x_29:
[----:B------:R-:W-:Y:S05]  /*8c30*/  @!P0 BRA `(.L_x_23) ;  /* 0x0000000000048947 */ /* 0x000fea0003800000 */
[----:B------:R-:W-:Y:S01]  /*8c40*/  BPT.TRAP 0x1 ;  /* 0x000000040000795c */ /* 0x000fe20000300000 */
.L_x_23:
[----:B------:R-:W0:Y:S01]  /*8c50*/  S2UR UR11, SR_CgaCtaId ;  /* 0x00000000000b79c3 */ /* 0x000e220000008800 */
[----:B------:R-:W-:Y:S01]  /*8c60*/  UMOV UR10, 0x400 ;  /* 0x00000400000a7882 */ /* 0x000fe20000000000 */
[----:B------:R-:W-:Y:S01]  /*8c70*/  IMAD.U32 R3, RZ, RZ, UR6 ;  /* 0x00000006ff037e24 */ /* 0x000fe2000f8e00ff */
[----:B------:R-:W-:-:S04]  /*8c80*/  MOV R4, UR7 ;  /* 0x0000000700047c02 */ /* 0x000fc80008000f00 */
[----:B------:R-:W-:Y:S01]  /*8c90*/  SHF.L.U32 R4, R4, 0x1f, RZ ;  /* 0x0000001f04047819 */ /* 0x000fe200000006ff */
[----:B0-----:R-:W-:-:S06]  /*8ca0*/  ULEA UR10, UR11, UR10, 0x18 ;  /* 0x0000000a0b0a7291 */ /* 0x001fcc000f8ec03f */
[----:B------:R-:W-:-:S04]  /*8cb0*/  IMAD.U32 R0, RZ, RZ, UR10 ;  /* 0x0000000aff007e24 */ /* 0x000fc8000f8e00ff */
[----:B------:R-:W-:-:S04]  /*8cc0*/  IMAD R3, R3, 0x8, R0 ;  /* 0x0000000803037824 */ /* 0x000fc800078e0200 */
[----:B------:R0:W1:Y:S01]  /*8cd0*/  SYNCS.PHASECHK.TRANS64.TRYWAIT P1, [R3+URZ], R4 ;  /* 0x00000004030075a7 */ /* 0x000062000802017f */
[----:B------:R-:W-:Y:S05]  /*8ce0*/  @!P0 BRA `(.L_x_24) ;  /* 0x0000000000048947 */ /* 0x000fea0003800000 */
[----:B------:R-:W-:Y:S01]  /*8cf0*/  BPT.TRAP 0x1 ;  /* 0x000000040000795c */ /* 0x000fe20000300000 */
.L_x_24:
[----:B-1----:R-:W-:Y:S05]  /*8d00*/  @P1 BRA `(.L_x_25) ;  /* 0x0000000000081947 */ /* 0x002fea0003800000 */
[----:B------:R-:W1:Y:S02]  /*8d10*/  SYNCS.PHASECHK.TRANS64.TRYWAIT P1, [R3+URZ], R4 ;  /* 0x00000004030075a7 */ /* 0x000e64000802017f */
[----:B-1----:R-:W-:Y:S05]  /*8d20*/  @!P1 BRA `(.L_x_26) ;  /* 0x000001b4008c9947 */ /* 0x002fea0003800000 */
.L_x_25:
        /* <DEDUP_REMOVED lines=64> */
[----:B--2---:R-:W2:Y:S04]  /*9130*/  LDL.LU.64 R24, [R1] ;  /* 0x0000000001187983 */ /* 0x004ea80000300a00 */
        /* <DEDUP_REMOVED lines=63> */
[----:B------:R-:W-:-:S02]  /*9530*/  ULEA UR10, UR6, UR4, 0xc ;  /* 0x00000004060a7291 */ /* 0x000fc4000f8e603f */
[----:B------:R-:W-:Y:S01]  /*9540*/  ULEA UR11, UR6, UR5, 0xc ;  /* 0x00000005060b7291 */ /* 0x000fe2000f8e603f */
[----:B------:R-:W-:Y:S01]  /*9550*/  STL [R1+0x2c8], R17 ;  /* 0x0002c81101007387 */ /* 0x000fe20000100800 */
[----:B------:R-:W-:Y:S01]  /*9560*/  UMOV UR13, 0x40000040 ;  /* 0x40000040000d7882 */ /* 0x000fe20000000000 */
[----:B------:R-:W-:Y:S02]  /*9570*/  UMOV UR15, 0x40000040 ;  /* 0x40000040000f7882 */ /* 0x000fe40000000000 */
[----:B------:R-:W-:Y:S01]  /*9580*/  UMOV UR12, UR10 ;  /* 0x0000000a000c7c82 */ /* 0x000fe20008000000 */
[----:B------:R-:W-:Y:S01]  /*9590*/  STL [R1+0x2c4], R16 ;  /* 0x0002c41001007387 */ /* 0x000fe20000100800 */
[----:B------:R-:W-:-:S03]  /*95a0*/  UMOV UR14, UR11 ;  /* 0x0000000b000e7c82 */ /* 0x000fc60008000000 */
[----:B------:R3:W-:Y:S04]  /*95b0*/  STL [R1+0x2c0], R2 ;  /* 0x0002c00201007387 */ /* 0x0007e80000100800 */
[----:B------:R4:W-:Y:S01]  /*95c0*/  STL [R1+0x2bc], R0 ;  /* 0x0002bc0001007387 */ /* 0x0009e20000100800 */
[----:B--2---:R-:W-:-:S06]  /*95d0*/  WARPGROUP.ARRIVE ;  /* 0x00000000000079c5 */ /* 0x004fcc0000000000 */
[----:B------:R-:W-:Y:S03]  /*95e0*/  HGMMA.64x256x16.F32 R24, gdesc[UR12], R24, gsb0 ;  /* 0x03e000000c1879f0 */ /* 0x000fe60008000818 */
[----:B------:R-:W-:Y:S02]  /*95f0*/  WARPGROUP.DEPBAR.LE gsb0, 0x0 ;  /* 0x00008000000079c5 */ /* 0x000fe40000010000 */
[----:B------:R-:W-:Y:S01]  /*9600*/  STL.64 [R1], R24 ;  /* 0x0000001801007387 */ /* 0x000fe20000100a00 */
[----:B---3--:R-:W-:Y:S01]  /*9610*/  IMAD.MOV.U32 R2, RZ, RZ, R150 ;  /* 0x000000ffff027224 */ /* 0x008fe200078e0096 */
[----:B----4-:R-:W-:Y:S01]  /*9620*/  MOV R0, R151 ;  /* 0x0000009700007202 */ /* 0x010fe20000000f00 */
[----:B01----:R-:W-:Y:S01]  /*9630*/  IMAD.MOV.U32 R3, RZ, RZ, R149 ;  /* 0x000000ffff037224 */ /* 0x003fe200078e0095 */
[----:B------:R-:W-:Y:S01]  /*9640*/  STL.64 [R1+0x8], R26 ;  /* 0x0000081a01007387 */ /* 0x000fe20000100a00 */
        /* <DEDUP_REMOVED lines=39> */
[----:B------:R-:W2:Y:S01]  /*98c0*/  LDL.LU.64 R150, [R1+0xcf0] ;  /* 0x000cf00001967983 */ /* 0x000ea20000300a00 */
        /* <DEDUP_REMOVED lines=96> */
[----:B------:R-:W-:-:S03]  /*9ed0*/  IMAD.MOV.U32 R234, RZ, RZ, R47 ;  /* 0x000000ffffea7224 */ /* 0x000fc600078e002f */
        /* <DEDUP_REMOVED lines=28> */
[----:B0-----:R-:W2:Y:S04]  /*a0a0*/  LDL.LU.64 R44, [R1+0xb48] ;  /* 0x000b4800012c7983 */ /* 0x001ea80000300a00 */
        /* <DEDUP_REMOVED lines=11> */
[----:B------:R-:W-:-:S02]  /*a160*/  UMOV UR13, 0x40000040 ;  /* 0x40000040000d7882 */ /* 0x000fc40000000000 */
[----:B------:R-:W-:Y:S01]  /*a170*/  STL [R1+0xaf0], R152 ;  /* 0x000af09801007387 */ /* 0x000fe20000100800 */
[----:B--2---:R-:W-:-:S06]  /*a180*/  WARPGROUP.ARRIVE ;  /* 0x00000000000079c5 */ /* 0x004fcc0000000000 */
        /* <DEDUP_REMOVED lines=844> */
[----:B------:R-:W-:-:S03]  /*d650*/  MOV R2, R150 ;  /* 0x0000009600027202 */ /* 0x000fc60000000f00 */
[----:B------:R-:W-:Y:S01]  /*d660*/  STL.64 [R1+0x38], R38 ;  /* 0x0000382601007387 */ /* 0x000fe20000100a00 */
[----:B------:R-:W-:-:S03]  /*d670*/  IMAD.MOV.U32 R0, RZ, RZ, R151 ;  /* 0x000000ffff007224 */ /* 0x000fc600078e0097 */
[----:B------:R-:W-:Y:S01]  /*d680*/  STL.64 [R1+0x40], R40 ;  /* 0x0000402801007387 */ /* 0x000fe20000100a00 */
[----:B------:R-:W-:-:S03]  /*d690*/  IMAD.MOV.U32 R4, RZ, RZ, R148 ;  /* 0x000000ffff047224 */ /* 0x000fc600078e0094 */
[----:B------:R-:W-:Y:S01]  /*d6a0*/  STL.64 [R1+0x48], R42 ;  /* 0x0000482a01007387 */ /* 0x000fe20000100a00 */
[----:B------:R-:W-:Y:S01]  /*d6b0*/  IMAD.MOV.U32 R3, RZ, RZ, R149 ;  /* 0x000000ffff037224 */ /* 0x000fe200078e0095 */
[----:B------:R-:W-:Y:S02]  /*d6c0*/  MOV R5, R147 ;  /* 0x0000009300057202 */ /* 0x000fe40000000f00 */
[----:B------:R0:W-:Y:S01]  /*d6d0*/  STL.64 [R1+0x50], R44 ;  /* 0x0000502c01007387 */ /* 0x0001e20000100a00 */
        /* <DEDUP_REMOVED lines=149> */
[----:B------:R-:W-:Y:S02]  /*e030*/  IMAD.MOV.U32 R235, RZ, RZ, R46 ;  /* 0x000000ffffeb7224 */ /* 0x000fe400078e002e */
[----:B------:R-:W-:Y:S01]  /*e040*/  IMAD.MOV.U32 R234, RZ, RZ, R47 ;  /* 0x000000ffffea7224 */ /* 0x000fe200078e002f */
        /* <DEDUP_REMOVED lines=355> */
[----:B------:R-:W-:Y:S01]  /*f680*/  IMAD.MOV.U32 R6, RZ, RZ, R148 ;  /* 0x000000ffff067224 */ /* 0x000fe200078e0094 */
[----:B------:R-:W-:Y:S02]  /*f690*/  MOV R5, R149 ;  /* 0x0000009500057202 */ /* 0x000fe40000000f00 */
[----:B------:R-:W-:Y:S01]  /*f6a0*/  STL.64 [R1+0x48], R42 ;  /* 0x0000482a01007387 */ /* 0x000fe20000100a00 */
[----:B------:R-:W-:Y:S01]  /*f6b0*/  IMAD.MOV.U32 R8, RZ, RZ, R146 ;  /* 0x000000ffff087224 */ /* 0x000fe200078e0092 */
[----:B------:R-:W-:Y:S02]  /*f6c0*/  MOV R7, R147 ;  /* 0x0000009300077202 */ /* 0x000fe40000000f00 */
[----:B------:R0:W-:Y:S01]  /*f6d0*/  STL.64 [R1+0x50], R44 ;  /* 0x0000502c01007387 */ /* 0x0001e20000100a00 */
[----:B------:R-:W-:Y:S01]  /*f6e0*/  IMAD.MOV.U32 R10, RZ, RZ, R144 ;  /* 0x000000ffff0a7224 */ /* 0x000fe200078e0090 */
[----:B------:R-:W-:-:S02]  /*f6f0*/  MOV R9, R145 ;  /* 0x0000009100097202 */ /* 0x000fc40000000f00 */
[----:B------:R-:W3:Y:S01]  /*f700*/  LDL.LU.64 R150, [R1+0x4c8] ;  /* 0x0004c80001967983 */ /* 0x000ee20000300a00 */
[----:B------:R-:W-:Y:S01]  /*f710*/  IMAD.MOV.U32 R12, RZ, RZ, R142 ;  /* 0x000000ffff0c7224 */ /* 0x000fe200078e008e */
[----:B------:R-:W-:Y:S02]  /*f720*/  MOV R11, R143 ;  /* 0x0000008f000b7202 */ /* 0x000fe40000000f00 */
[----:B------:R-:W3:Y:S01]  /*f730*/  LDL.LU.64 R148, [R1+0x4c0] ;  /* 0x0004c00001947983 */ /* 0x000ee20000300a00 */
[----:B------:R-:W-:Y:S01]  /*f740*/  IMAD.MOV.U32 R14, RZ, RZ, R140 ;  /* 0x000000ffff0e7224 */ /* 0x000fe200078e008c */
[----:B------:R-:W-:Y:S02]  /*f750*/  MOV R13, R141 ;  /* 0x0000008d000d7202 */ /* 0x000fe40000000f00 */
[----:B------:R-:W3:Y:S01]  /*f760*/  LDL.LU.64 R146, [R1+0x4b8] ;  /* 0x0004b80001927983 */ /* 0x000ee20000300a00 */
        /* <DEDUP_REMOVED lines=48> */
[----:B------:R-:W-:Y:S01]  /*fa70*/  MOV R190, R106 ;  /* 0x0000006a00be7202 */ /* 0x000fe20000000f00 */
[----:B------:R-:W-:Y:S02]  /*fa80*/  IMAD.MOV.U32 R191, RZ, RZ, R107 ;  /* 0x000000ffffbf7224 */ /* 0x000fe400078e006b */
[----:B------:R-:W3:Y:S01]  /*fa90*/  LDL.LU.64 R112, [R1+0x430] ;  /* 0x0004300001707983 */ /* 0x000ee20000300a00 */
        /* <DEDUP_REMOVED lines=196> */
[----:B------:R-:W-:Y:S01]  /*106e0*/  UIADD3 UR12, UR10, 0x806, URZ ;  /* 0x000008060a0c7890 */ /* 0x000fe2000fffe03f */
[----:B------:R0:W5:Y:S01]  /*106f0*/  LDL.LU R17, [R1+0x2c8] ;  /* 0x0002c80001117983 */ /* 0x0001620000300800 */
[----:B------:R-:W-:Y:S01]  /*10700*/  UIADD3 UR14, UR11, 0x806, URZ ;  /* 0x000008060b0e7890 */ /* 0x000fe2000fffe03f */
[----:B------:R-:W-:Y:S01]  /*10710*/  UMOV UR13, 0x40000040 ;  /* 0x40000040000d7882 */ /* 0x000fe20000000000 */
[----:B------:R-:W-:Y:S01]  /*10720*/  UMOV UR15, 0x40000040 ;  /* 0x40000040000f7882 */ /* 0x000fe20000000000 */
[----:B------:R0:W5:Y:S04]  /*10730*/  LDL.LU R16, [R1+0x2c4] ;  /* 0x0002c40001107983 */ /* 0x0001680000300800 */
[----:B------:R0:W5:Y:S04]  /*10740*/  LDL.LU R2, [R1+0x2c0] ;  /* 0x0002c00001027983 */ /* 0x0001680000300800 */
[----:B------:R0:W5:Y:S01]  /*10750*/  LDL.LU R0, [R1+0x2bc] ;  /* 0x0002bc0001007983 */ /* 0x0001620000300800 */
        /* <DEDUP_REMOVED lines=96> */
[----:B------:R-:W-:Y:S01]  /*10d60*/  BPT.TRAP 0x1 ;  /* 0x000000040000795c */ /* 0x000fe20000300000 */
.L_x_27:
[----:B-----5:R-:W-:Y:S01]  /*10d70*/  ISETP.NE.AND P1, PT, R17, RZ, PT ;  /* 0x000000ff1100720c */ /* 0x020fe20003f25270 */
[----:B------:R-:W-:Y:S01]  /*10d80*/  IMAD.U32 R3, RZ, RZ, UR8 ;  /* 0x00000008ff037e24 */ /* 0x000fe2000f8e00ff */
[----:B------:R-:W-:-:S11]  /*10d90*/  UISETP.GT.U32.AND UP0, UPT, UR38, 0x1, UPT ;  /* 0x000000012600788c */ /* 0x000fd6000bf04070 */
[----:B------:R-:W-:-:S05]  /*10da0*/  @P1 LEA R3, R3, R0, 0x3 ;  /* 0x0000000003031211 */ /* 0x000fca00078e18ff */
[----:B------:R-:W-:-:S05]  /*10db0*/  @P1 VIADD R3, R3, 0x28 ;  /* 0x0000002803031836 */ /* 0x000fca0000000000 */
[----:B------:R-:W-:-:S04]  /*10dc0*/  @P1 PRMT R3, R152, 0x654, R3 ;  /* 0x0000065498031816 */ /* 0x000fc80000000003 */
[----:B------:R0:W-:Y:S01]  /*10dd0*/  @P1 SYNCS.ARRIVE.TRANS64.RED.A1T0 RZ, [R3+URZ], RZ ;  /* 0x000000ff03ff19a7 */ /* 0x0001e2000810043f */
[----:B------:R-:W-:-:S13]  /*10de0*/  PLOP3.LUT P1, PT, PT, PT, UP0, 0x80, 0x0 ;  /* 0x000000000000781c */ /* 0x000fda0003f2f008 */
[----:B0-----:R-:W-:Y:S05]  /*10df0*/  @P1 BRA `(.L_x_28) ;  /* 0x0000000000041947 */ /* 0x001fea0003800000 */
[----:B------:R-:W-:Y:S01]  /*10e00*/  BPT.TRAP 0x1 ;  /* 0x000000040000795c */ /* 0x000fe20000300000 */
.L_x_28:
[----:B------:R-:W-:Y:S02]  /*10e10*/  UISETP.GT.AND UP2, UPT, UR9, 0x1, UPT ;  /* 0x000000010900788c */ /* 0x000fe4000bf44270 */
[----:B------:R-:W-:Y:S02]  /*10e20*/  UIADD3 UR6, UR6, 0x1, URZ ;  /* 0x0000000106067890 */ /* 0x000fe4000fffe03f */
[----:B------:R-:W-:Y:S02]  /*10e30*/  UIADD3 UR8, UR8, 0x1, URZ ;  /* 0x0000000108087890 */ /* 0x000fe4000fffe03f */
[----:B------:R-:W-:Y:S01]  /*10e40*/  PLOP3.LUT P1, PT, PT, PT, UP2, 0x80, 0x0 ;  /* 0x000000000000781c */ /* 0x000fe20003f2f028 */
[----:B------:R-:W-:Y:S02]  /*10e50*/  UISETP.NE.AND UP0, UPT, UR6, 0x5, UPT ;  /* 0x000000050600788c */ /* 0x000fe4000bf05270 */
[----:B------:R-:W-:Y:S02]  /*10e60*/  UIADD3 UR10, UR9, -0x1, URZ ;  /* 0xffffffff090a7890 */ /* 0x000fe4000fffe03f */
[----:B------:R-:W-:-:S02]  /*10e70*/  USEL UR9, URZ, 0x1, UP0 ;  /* 0x000000013f097887 */ /* 0x000fc40008000000 */
[----:B------:R-:W-:Y:S02]  /*10e80*/  UISETP.NE.AND UP1, UPT, UR8, 0x5, UPT ;  /* 0x000000050800788c */ /* 0x000fe4000bf25270 */
[----:B------:R-:W-:Y:S02]  /*10e90*/  ULOP3.LUT UR7, UR7, UR9, URZ, 0x3c, !UPT ;  /* 0x0000000907077292 */ /* 0x000fe4000f8e3c3f */
[----:B------:R-:W-:Y:S02]  /*10ea0*/  USEL UR6, UR6, URZ, UP0 ;  /* 0x0000003f06067287 */ /* 0x000fe40008000000 */
[----:B------:R-:W-:Y:S01]  /*10eb0*/  USEL UR8, UR8, URZ, UP1 ;  /* 0x0000003f08087287 */ /* 0x000fe20008800000 */
[----:B------:R-:W-:Y:S01]  /*10ec0*/  UMOV UR9, UR10 ;  /* 0x0000000a00097c82 */ /* 0x000fe20008000000 */
[----:B------:R-:W-:Y:S10]  /*10ed0*/  @P1 BRA `(.L_x_29) ;  /* 0xffffff7c00541947 */ /* 0x000ff4000383ffff */
.L_x_22:
[----:B-----5:R-:W0:Y:S02]  /*10ee0*/  LDC R3, c[0x0][0x28c] ;  /* 0x0000a300ff037b82 */ /* 0x020e240000000800 */
[----:B0-----:R-:W-:-:S13]  /*10ef0*/  ISETP.GE.AND P1, PT, R3, 0x1, PT ;  /* 0x000000010300780c */ /* 0x001fda0003f26270 */
[----:B------:R-:W-:Y:S05]  /*10f00*/  @!P1 BRA `(.L_x_30) ;  /* 0x0000000000549947 */ /* 0x000fea0003800000 */
[----:B------:R-:W-:Y:S05]  /*10f10*/  @!P0 BRA `(.L_x_31) ;  /* 0x0000000000048947 */ /* 0x000fea0003800000 */
[----:B------:R-:W-:Y:S01]  /*10f20*/  BPT.TRAP 0x1 ;  /* 0x000000040000795c */ /* 0x000fe20000300000 */
.L_x_31:
[----:B------:R-:W-:Y:S01]  /*10f30*/  ISETP.NE.AND P0, PT, R17, RZ, PT ;  /* 0x000000ff1100720c */ /* 0x000fe20003f05270 */
[----:B------:R-:W-:-:S12]  /*10f40*/  BSSY B0, `(.L_x_32) ;  /* 0x000000d000007945 */ /* 0x000fd80003800000 */
[----:B------:R-:W-:Y:S05]  /*10f50*/  @!P0 BRA `(.L_x_33) ;  /* 0x00000000002c8947 */ /* 0x000fea0003800000 */
[----:B------:R-:W-:-:S04]  /*10f60*/  UISETP.LT.AND UP0, UPT, UR43, 0x1, UPT ;  /* 0x000000012b00788c */ /* 0x000fc8000bf01270 */
[----:B------:R-:W-:-:S04]  /*10f70*/  USEL UR6, UR43, 0x1, UP0 ;  /* 0x000000012b067887 */ /* 0x000fc80008000000 */
[----:B------:R-:W-:-:S04]  /*10f80*/  UIADD3 UR6, UR37, UR43, -UR6 ;  /* 0x0000002b25067290 */ /* 0x000fc8000fffe806 */
[----:B------:R-:W-:-:S04]  /*10f90*/  UIMAD.WIDE.U32 UR4, UR6, -0x33333333, URZ ;  /* 0xcccccccd060478a5 */ /* 0x000fc8000f8e003f */
[----:B------:R-:W-:-:S04]  /*10fa0*/  USHF.R.U32.HI UR4, URZ, 0x2, UR5 ;  /* 0x000000023f047899 */ /* 0x000fc80008011605 */
[----:B------:R-:W-:-:S06]  /*10fb0*/  UIMAD UR6, UR4, -0x5, UR6 ;  /* 0xfffffffb040678a4 */ /* 0x000fcc000f8e0206 */
[----:B------:R-:W-:-:S05]  /*10fc0*/  MOV R3, UR6 ;  /* 0x0000000600037c02 */ /* 0x000fca0008000f00 */
[----:B------:R-:W-:-:S05]  /*10fd0*/  IMAD R0, R3, 0x8, R0 ;  /* 0x0000000803007824 */ /* 0x000fca00078e0200 */
[----:B------:R-:W-:-:S04]  /*10fe0*/  IADD3 R0, R0, 0x28, RZ ;  /* 0x0000002800007810 */ /* 0x000fc80007ffe0ff */
[----:B------:R-:W-:-:S04]  /*10ff0*/  PRMT R0, R152, 0x654, R0 ;  /* 0x0000065498007816 */ /* 0x000fc80000000000 */
[----:B------:R0:W-:Y:S03]  /*11000*/  SYNCS.ARRIVE.TRANS64.RED.A1T0 RZ, [R0+URZ], RZ ;  /* 0x000000ff00ff79a7 */ /* 0x0001e6000810043f */
.L_x_33:
[----:B------:R-:W-:Y:S05]  /*11010*/  BSYNC B0 ;  /* 0x0000000000007941 */ /* 0x000fea0003800000 */
.L_x_32:
[----:B------:R-:W-:-:S06]  /*11020*/  UISETP.GT.U32.AND UP0, UPT, UR38, 0x1, UPT ;  /* 0x000000012600788c */ /* 0x000fcc000bf04070 */
[----:B------:R-:W-:-:S13]  /*11030*/  PLOP3.LUT P0, PT, PT, PT, UP0, 0x80, 0x0 ;  /* 0x000000000000781c */ /* 0x000fda0003f0f008 */
[----:B------:R-:W-:Y:S05]  /*11040*/  @P0 BRA `(.L_x_30) ;  /* 0x0000000000040947 */ /* 0x000fea0003800000 */
[----:B------:R-:W-:Y:S01]  /*11050*/  BPT.TRAP 0x1 ;  /* 0x000000040000795c */ /* 0x000fe20000300000 */
.L_x_30:
[----:B------:R-:W1:Y:S01]  /*11060*/  S2R R8, SR_TID.X ;  /* 0x0000000000087919 */ /* 0x000e620000002100 */
[----:B------:R-:W-:Y:S01]  /*11070*/  IMAD.MOV.U32 R19, RZ, RZ, 0x6540 ;  /* 0x00006540ff137424 */ /* 0x000fe200078e00ff */
[----:B------:R-:W-:Y:S02]  /*11080*/  UIMAD.WIDE UR6, UR40, 0x100, URZ ;  /* 0x00000100280678a5 */ /* 0x000fe4000f8e023f */
[----:B------:R-:W-:Y:S01]  /*11090*/  USHF.R.S32.HI UR10, URZ, 0x1f, UR42 ;  /* 0x0000001f3f0a7899 */ /* 0x000fe2000801142a */
[----:B------:R-:W-:Y:S01]  /*110a0*/  ULDC.64 UR8, c[0x0][0x5d0] ;  /* 0x0001740000087ab9 */ /* 0x000fe20000000a00 */
[----:B------:R-:W-:Y:S02]  /*110b0*/  USHF.L.U32 UR40, UR40, 0x8, URZ ;  /* 0x0000000828287899 */ /* 0x000fe4000800063f */
[----:B------:R-:W-:Y:S02]  /*110c0*/  UIMAD UR4, UR10, UR8, URZ ;  /* 0x000000080a0472a4 */ /* 0x000fe4000f8e023f */
[----:B------:R-:W-:-:S02]  /*110d0*/  UIADD3 UR37, UR43, UR37, URZ ;  /* 0x000000252b257290 */ /* 0x000fc4000fffe03f */
[----:B------:R-:W-:Y:S02]  /*110e0*/  UIMAD UR4, UR42, UR9, UR4 ;  /* 0x000000092a0472a4 */ /* 0x000fe4000f8e0204 */
[----:B------:R-:W-:Y:S02]  /*110f0*/  UISETP.GT.U32.AND UP1, UPT, UR37, 0x4, UPT ;  /* 0x000000042500788c */ /* 0x000fe4000bf24070 */
[----:B------:R-:W-:Y:S02]  /*11100*/  UISETP.GE.U32.AND UP2, UPT, UR43, 0x5, UPT ;  /* 0x000000052b00788c */ /* 0x000fe4000bf46070 */
[----:B------:R-:W-:Y:S01]  /*11110*/  UISETP.LT.U32.AND UP1, UPT, UR43, 0x5, UP1 ;  /* 0x000000052b00788c */ /* 0x000fe20008f21070 */
[--C-:B-1----:R-:W-:Y:S02]  /*11120*/  SHF.R.U32.HI R4, RZ, 0x7, R8.reuse ;  /* 0x00000007ff047819 */ /* 0x102fe40000011608 */
[----:B------:R-:W-:Y:S02]  /*11130*/  SHF.R.U32.HI R5, RZ, 0x2, R8 ;  /* 0x00000002ff057819 */ /* 0x000fe40000011608 */
[----:B------:R-:W-:-:S02]  /*11140*/  LOP3.LUT R4, R4, 0x1, RZ, 0xc0, !PT ;  /* 0x0000000104047812 */ /* 0x000fc400078ec0ff */
[C---:B------:R-:W-:Y:S02]  /*11150*/  SHF.L.U32 R18, R8.reuse, 0x1, RZ ;  /* 0x0000000108127819 */ /* 0x040fe400000006ff */
[----:B------:R-:W-:Y:S01]  /*11160*/  LOP3.LUT R6, R8, 0x60, RZ, 0xc0, !PT ;  /* 0x0000006008067812 */ /* 0x000fe200078ec0ff */
[----:B------:R-:W-:Y:S01]  /*11170*/  IMAD.SHL.U32 R3, R4, 0x40, RZ ;  /* 0x0000004004037824 */ /* 0x000fe200078e00ff */
[----:B------:R-:W-:Y:S02]  /*11180*/  LOP3.LUT R5, R5, 0x7, RZ, 0xc0, !PT ;  /* 0x0000000705057812 */ /* 0x000fe400078ec0ff */
[----:B------:R-:W-:Y:S02]  /*11190*/  LOP3.LUT R18, R18, 0x6, RZ, 0xc0, !PT ;  /* 0x0000000612127812 */ /* 0x000fe400078ec0ff */
[----:B------:R-:W-:Y:S02]  /*111a0*/  SHF.R.U32.HI R6, RZ, 0x1, R6 ;  /* 0x00000001ff067819 */ /* 0x000fe40000011606 */
[----:B------:R-:W-:-:S02]  /*111b0*/  LOP3.LUT R3, R3, 0x40, R5, 0xe2, !PT ;  /* 0x0000004003037812 */ /* 0x000fc400078ee205 */
[----:B------:R-:W-:Y:S01]  /*111c0*/  PRMT R18, R18, R19, UR41 ;  /* 0x0000002912127e16 */ /* 0x000fe20008000013 */
[----:B------:R-:W-:Y:S01]  /*111d0*/  USHF.L.U32 UR41, UR41, 0x8, URZ ;  /* 0x0000000829297899 */ /* 0x000fe2000800063f */
[----:B0-----:R-:W-:Y:S01]  /*111e0*/  IADD3 R0, RZ, -R6, -R5 ;  /* 0x80000006ff007210 */ /* 0x001fe20007ffe805 */
[----:B------:R-:W-:Y:S01]  /*111f0*/  IMAD.MOV.U32 R5, RZ, RZ, -0x2 ;  /* 0xfffffffeff057424 */ /* 0x000fe200078e00ff */
[----:B------:R-:W-:Y:S02]  /*11200*/  LOP3.LUT R3, R3, UR6, R6, 0xfe, !PT ;  /* 0x0000000603037c12 */ /* 0x000fe4000f8efe06 */
[----:B------:R-:W-:Y:S01]  /*11210*/  SHF.R.S32.HI R19, RZ, 0x1f, R18 ;  /* 0x0000001fff137819 */ /* 0x000fe20000011412 */
[----:B------:R-:W-:Y:S01]  /*11220*/  IMAD R0, R4, -0x40, R0 ;  /* 0xffffffc004007824 */ /* 0x000fe200078e0200 */
[----:B------:R-:W-:Y:S01]  /*11230*/  MOV R6, UR8 ;  /* 0x0000000800067c02 */ /* 0x000fe20008000f00 */
[----:B------:R-:W-:Y:S02]  /*11240*/  ULDC UR8, c[0x0][0x284] ;  /* 0x0000a10000087ab9 */ /* 0x000fe40000000800 */
[----:B------:R-:W-:-:S02]  /*11250*/  MOV R153, UR8 ;  /* 0x0000000800997c02 */ /* 0x000fc40008000f00 */
[----:B------:R-:W-:Y:S02]  /*11260*/  IMAD.WIDE.U32 R6, R6, UR42, R18 ;  /* 0x0000002a06067c25 */ /* 0x000fe4000f8e0012 */
[----:B------:R-:W-:Y:S02]  /*11270*/  IADD3 R153, R153, -UR40, R0 ;  /* 0x8000002899997c10 */ /* 0x000fe4000fffe000 */
[----:B------:R-:W-:Y:S01]  /*11280*/  VIADD R7, R7, UR4 ;  /* 0x0000000407077c36 */ /* 0x000fe20008000000 */
[----:B------:R-:W-:Y:S01]  /*11290*/  ULDC UR4, c[0x0][0x288] ;  /* 0x0000a20000047ab9 */ /* 0x000fe20000000800 */
[----:B------:R-:W-:Y:S01]  /*112a0*/  LOP3.LUT R0, R8, 0x3, RZ, 0xc0, !PT ;  /* 0x0000000308007812 */ /* 0x000fe200078ec0ff */
[----:B------:R-:W-:-:S04]  /*112b0*/  UISETP.GE.AND UP0, UPT, UR41, UR4, UPT ;  /* 0x000000042900728c */ /* 0x000fc8000bf06270 */
[----:B------:R-:W-:Y:S01]  /*112c0*/  UISETP.GE.OR UP0, UPT, UR40, UR8, UP0 ;  /* 0x000000082800728c */ /* 0x000fe20008706670 */
[----:B------:R-:W-:Y:S01]  /*112d0*/  IMAD R0, R0, R5, UR4 ;  /* 0x0000000400007e24 */ /* 0x000fe2000f8e0205 */
[----:B------:R-:W-:Y:S02]  /*112e0*/  UIMAD.WIDE.U32 UR4, UR37, -0x33333333, URZ ;  /* 0xcccccccd250478a5 */ /* 0x000fe4000f8e003f */
[----:B------:R-:W-:Y:S02]  /*112f0*/  USEL UR8, URZ, 0x1, !UP1 ;  /* 0x000000013f087887 */ /* 0x000fe4000c800000 */
[----:B------:R-:W-:Y:S01]  /*11300*/  PLOP3.LUT P0, PT, PT, PT, UP0, 0x80, 0x0 ;  /* 0x000000000000781c */ /* 0x000fe20003f0f008 */
[----:B------:R-:W-:Y:S01]  /*11310*/  USHF.R.U32.HI UR4, URZ, 0x2, UR5 ;  /* 0x000000023f047899 */ /* 0x000fe20008011605 */
[----:B------:R-:W-:Y:S01]  /*11320*/  IADD3 R0, R0, -UR41, RZ ;  /* 0x8000002900007c10 */ /* 0x000fe2000fffe0ff */
[----:B------:R-:W-:Y:S02]  /*11330*/  ULOP3.LUT UR36, UR36, UR8, URZ, 0x3c, !UPT ;  /* 0x0000000824247292 */ /* 0x000fe4000f8e3c3f */
[----:B------:R-:W-:-:S02]  /*11340*/  UIMAD UR37, UR4, -0x5, UR37 ;  /* 0xfffffffb042578a4 */ /* 0x000fc4000f8e0225 */
[----:B------:R-:W-:Y:S01]  /*11350*/  @UP2 ULOP3.LUT UR36, UR36, 0x1, UR4, 0x78, !UPT ;  /* 0x0000000124242892 */ /* 0x000fe2000f8e7804 */
[----:B------:R-:W-:-:S05]  /*11360*/  UMOV UR40, 0xffffffff ;  /* 0xffffffff00287882 */ /* 0x000fca0000000000 */
[----:B------:R-:W-:Y:S06]  /*11370*/  @P0 BRA `(.L_x_34) ;  /* 0x0000010c00e80947 */ /* 0x000fec0003800000 */
[----:B------:R-:W-:Y:S01]  /*11380*/  FSETP.NEU.AND P0, PT, R16, RZ, PT ;  /* 0x000000ff1000720b */ /* 0x000fe20003f0d000 */
[----:B------:R-:W-:Y:S01]  /*11390*/  ULDC.64 UR8, c[0x0][0x5c8] ;  /* 0x0001720000087ab9 */ /* 0x000fe20000000a00 */
[----:B------:R-:W-:Y:S01]  /*113a0*/  ISETP.GT.AND P3, PT, R153, RZ, PT ;  /* 0x000000ff9900720c */ /* 0x000fe20003f64270 */
[----:B------:R-:W-:Y:S01]  /*113b0*/  UIMAD UR4, UR7, UR8, URZ ;  /* 0x00000008070472a4 */ /* 0x000fe2000f8e023f */
[----:B------:R-:W-:Y:S01]  /*113c0*/  IMAD.U32 R10, RZ, RZ, UR9 ;  /* 0x00000009ff0a7e24 */ /* 0x000fe2000f8e00ff */
[----:B------:R-:W-:Y:S01]  /*113d0*/  BSSY B0, `(.L_x_34) ;  /* 0x00010f4000007945 */ /* 0x000fe20003800000 */
[----:B------:R-:W-:Y:S01]  /*113e0*/  IMAD.WIDE.U32 R6, R3, UR8, R6 ;  /* 0x0000000803067c25 */ /* 0x000fe2000f8e0006 */
[----:B------:R-:W-:-:S03]  /*113f0*/  ISETP.GT.AND P1, PT, R0, RZ, P3 ;  /* 0x000000ff0000720c */ /* 0x000fc60001f24270 */
[----:B------:R-:W-:-:S05]  /*11400*/  IMAD R10, R3, R10, UR4 ;  /* 0x00000004030a7e24 */ /* 0x000fca000f8e020a */
[----:B------:R-:W-:Y:S01]  /*11410*/  IADD3 R10, R7, R10, RZ ;  /* 0x0000000a070a7210 */ /* 0x000fe20007ffe0ff */
[----:B------:R-:W-:Y:S06]  /*11420*/  @!P0 BRA `(.L_x_35) ;  /* 0x000000b800108947 */ /* 0x000fec0003800000 */
[----:B------:R-:W0:Y:S01]  /*11430*/  LDC.64 R22, c[0x0][0x5b8] ;  /* 0x00016e00ff167b82 */ /* 0x000e220000000a00 */
[----:B------:R-:W2:Y:S01]  /*11440*/  LDL.LU R11, [R1] ;  /* 0x00000000010b7983 */ /* 0x000ea20000300800 */
[----:B------:R-:W-:-:S06]  /*11450*/  ULDC.64 UR4, c[0x0][0x5c0] ;  /* 0x0001700000047ab9 */ /* 0x000fcc0000000a00 */
[----:B------:R-:W1:Y:S08]  /*11460*/  LDC.64 R14, c[0x0][0x5b0] ;  /* 0x00016c00ff0e7b82 */ /* 0x000e700000000a00 */
[----:B------:R-:W3:Y:S01]  /*11470*/  LDC.64 R12, c[0x0][0x5a8] ;  /* 0x00016a00ff0c7b82 */ /* 0x000ee20000000a00 */
[C---:B0-----:R-:W-:Y:S02]  /*11480*/  IMAD R159, R22.reuse, UR10, RZ ;  /* 0x0000000a169f7c24 */ /* 0x041fe4000f8e02ff */
[----:B------:R-:W-:-:S04]  /*11490*/  IMAD.WIDE.U32 R154, R22, UR42, R18 ;  /* 0x0000002a169a7c25 */ /* 0x000fc8000f8e0012 */
[----:B------:R-:W-:Y:S01]  /*114a0*/  IMAD R159, R23, UR42, R159 ;  /* 0x0000002a179f7c24 */ /* 0x000fe2000f8e029f */
[----:B------:R-:W-:Y:S01]  /*114b0*/  MOV R20, R154 ;  /* 0x0000009a00147202 */ /* 0x000fe20000000f00 */
[----:B-1----:R-:W-:Y:S02]  /*114c0*/  IMAD R158, R14, UR7, RZ ;  /* 0x000000070e9e7c24 */ /* 0x002fe4000f8e02ff */
[----:B------:R-:W-:Y:S02]  /*114d0*/  IMAD.IADD R21, R155, 0x1, R159 ;  /* 0x000000019b157824 */ /* 0x000fe400078e029f */
[C---:B------:R-:W-:Y:S02]  /*114e0*/  IMAD R158, R3.reuse, R15, R158 ;  /* 0x0000000f039e7224 */ /* 0x040fe400078e029e */
[----:B------:R-:W-:-:S04]  /*114f0*/  IMAD.WIDE.U32 R4, R3, R14, R20 ;  /* 0x0000000e03047225 */ /* 0x000fc800078e0014 */
[----:B------:R-:W-:Y:S01]  /*11500*/  IMAD.IADD R5, R5, 0x1, R158 ;  /* 0x0000000105057824 */ /* 0x000fe200078e029e */
[----:B---3--:R-:W-:-:S04]  /*11510*/  LEA R8, P0, R4, R12, 0x1 ;  /* 0x0000000c04087211 */ /* 0x008fc800078008ff */
[----:B------:R-:W-:-:S05]  /*11520*/  LEA.HI.X R9, R4, R13, R5, 0x1, P0 ;  /* 0x0000000d04097211 */ /* 0x000fca00000f0c05 */
[----:B------:R-:W3:Y:S01]  /*11530*/  @P1 LDG.E.LTC128B.U16 R23, desc[UR44][R8.64] ;  /* 0x0000002c08171981 */ /* 0x000ee2000c1e1520 */
[----:B------:R-:W-:Y:S01]  /*11540*/  BSSY B1, `(.L_x_36) ;  /* 0x0000011000017945 */ /* 0x000fe20003800000 */
[----:B---3--:R-:W-:-:S05]  /*11550*/  HADD2.F32 R4, -RZ, R23.H0_H0 ;  /* 0x20000017ff047230 */ /* 0x008fca0000004100 */
[----:B------:R-:W-:-:S04]  /*11560*/  FMUL R4, R4, R16 ;  /* 0x0000001004047220 */ /* 0x000fc80000400000 */
[----:B--2---:R-:W-:Y:S01]  /*11570*/  FFMA R7, R11, R2, R4 ;  /* 0x000000020b077223 */ /* 0x004fe20000000004 */
[----:B------:R-:W-:-:S04]  /*11580*/  LEA R4, P0, R6, UR4, 0x1 ;  /* 0x0000000406047c11 */ /* 0x000fc8000f8008ff */
[----:B------:R-:W-:Y:S02]  /*11590*/  LEA.HI.X R5, R6, UR5, R10, 0x1, P0 ;  /* 0x0000000506057c11 */ /* 0x000fe400080f0c0a */
[----:B------:R-:W-:-:S05]  /*115a0*/  F2FP.F16.F32.PACK_AB R6, RZ, R7 ;  /* 0x00000007ff06723e */ /* 0x000fca00000000ff */
[----:B------:R0:W-:Y:S02]  /*115b0*/  @P1 STG.E.U16 desc[UR44][R4.64], R6 ;  /* 0x0000000604001986 */ /* 0x0001e4000c10152c */
[----:B0-----:R-:W-:-:S05]  /*115c0*/  IMAD.WIDE.U32 R6, R3, R14, R18 ;  /* 0x0000000e03067225 */ /* 0x001fca00078e0012 */
[----:B------:R-:W-:-:S03]  /*115d0*/  IADD3 R7, R158, R7, RZ ;  /* 0x000000079e077210 */ /* 0x000fc60007ffe0ff */
[----:B------:R-:W-:-:S04]  /*115e0*/  IMAD.WIDE.U32 R6, R22, UR42, R6 ;  /* 0x0000002a16067c25 */ /* 0x000fc8000f8e0006 */
[----:B------:R-:W-:Y:S01]  /*115f0*/  IMAD.IADD R7, R159, 0x1, R7 ;  /* 0x000000019f077824 */ /* 0x000fe200078e0207 */
[----:B------:R-:W-:-:S04]  /*11600*/  LEA R10, P0, R6, R12, 0x1 ;  /* 0x0000000c060a7211 */ /* 0x000fc800078008ff */
[----:B------:R-:W-:Y:S02]  /*11610*/  LEA.HI.X R11, R6, R13, R7, 0x1, P0 ;  /* 0x0000000d060b7211 */ /* 0x000fe400000f0c07 */
[----:B------:R-:W-:-:S13]  /*11620*/  ISETP.GT.AND P0, PT, R0, 0x1, P3 ;  /* 0x000000010000780c */ /* 0x000fda0001f04270 */
[----:B------:R-:W-:Y:S05]  /*11630*/  @!P0 BRA `(.L_x_37) ;  /* 0x0000000000048947 */ /* 0x000fea0003800000 */
[----:B------:R0:W5:Y:S02]  /*11640*/  LDG.E.LTC128B.U16 R23, desc[UR44][R10.64+0x2] ;  /* 0x0000022c0a177981 */ /* 0x000164000c1e1520 */
.L_x_37:
[----:B------:R-:W-:Y:S05]  /*11650*/  BSYNC B1 ;  /* 0x0000000000017941 */ /* 0x000fea0003800000 */
.L_x_36:
[----:B------:R-:W2:Y:S01]  /*11660*/  LDL.LU R7, [R1+0x4] ;  /* 0x0000040001077983 */ /* 0x000ea20000300800 */
[----:B-----5:R-:W-:Y:S01]  /*11670*/  HADD2.F32 R6, -RZ, R23.H0_H0 ;  /* 0x20000017ff067230 */ /* 0x020fe20000004100 */
[C---:B------:R-:W-:Y:S02]  /*11680*/  SHF.L.U64.HI R157, R14.reuse, 0x3, R15 ;  /* 0x000000030e9d7819 */ /* 0x040fe4000001020f */
[----:B------:R-:W-:Y:S01]  /*11690*/  SHF.L.U32 R156, R14, 0x3, RZ ;  /* 0x000000030e9c7819 */ /* 0x000fe200000006ff */
[----:B------:R-:W3:Y:S01]  /*116a0*/  LDL.LU R160, [R1+0x8] ;  /* 0x0000080001a07983 */ /* 0x000ee20000300800 */
[----:B------:R-:W-:-:S04]  /*116b0*/  FMUL R6, R6, R16 ;  /* 0x0000001006067220 */ /* 0x000fc80000400000 */
[----:B--2---:R-:W-:-:S05]  /*116c0*/  FFMA R6, R7, R2, R6 ;  /* 0x0000000207067223 */ /* 0x004fca0000000006 */
[----:B------:R-:W-:-:S05]  /*116d0*/  F2FP.F16.F32.PACK_AB R6, RZ, R6 ;  /* 0x00000006ff06723e */ /* 0x000fca00000000ff */
[----:B------:R1:W-:Y:S01]  /*116e0*/  @P0 STG.E.U16 desc[UR44][R4.64+0x2], R6 ;  /* 0x0000020604000986 */ /* 0x0003e2000c10152c */
[----:B------:R-:W-:-:S04]  /*116f0*/  ISETP.GT.AND P0, PT, R153, 0x8, PT ;  /* 0x000000089900780c */ /* 0x000fc80003f04270 */
[----:B------:R-:W-:Y:S01]  /*11700*/  ISETP.GT.AND P1, PT, R0, RZ, P0 ;  /* 0x000000ff0000720c */ /* 0x000fe20000724270 */
[----:B-1----:R-:W-:-:S04]  /*11710*/  IMAD.WIDE.U32 R6, R3, R14, R156 ;  /* 0x0000000e03067225 */ /* 0x002fc800078e009c */
[----:B------:R-:W-:Y:S01]  /*11720*/  IMAD.IADD R158, R158, 0x1, R7 ;  /* 0x000000019e9e7824 */ /* 0x000fe200078e0207 */
[----:B------:R-:W-:-:S04]  /*11730*/  IADD3 R7, P2, R154, R6, RZ ;  /* 0x000000069a077210 */ /* 0x000fc80007f5e0ff */
[----:B------:R-:W-:Y:S02]  /*11740*/  IADD3.X R9, R158, R21, RZ, P2, !PT ;  /* 0x000000159e097210 */ /* 0x000fe400017fe4ff */
[----:B------:R-:W-:-:S04]  /*11750*/  LEA R8, P2, R7, R12, 0x1 ;  /* 0x0000000c07087211 */ /* 0x000fc800078408ff */
[----:B------:R-:W-:-:S05]  /*11760*/  LEA.HI.X R9, R7, R13, R9, 0x1, P2 ;  /* 0x0000000d07097211 */ /* 0x000fca00010f0c09 */
[----:B------:R1:W2:Y:S01]  /*11770*/  @P1 LDG.E.LTC128B.U16 R23, desc[UR44][R8.64] ;  /* 0x0000002c08171981 */ /* 0x0002a2000c1e1520 */
[----:B------:R-:W-:Y:S01]  /*11780*/  IADD3 R6, P2, R18, R6, RZ ;  /* 0x0000000612067210 */ /* 0x000fe20007f5e0ff */
[----:B------:R-:W-:Y:S01]  /*11790*/  BSSY B1, `(.L_x_38) ;  /* 0x0000016000017945 */ /* 0x000fe20003800000 */
[----:B------:R-:W-:-:S03]  /*117a0*/  ISETP.GT.AND P4, PT, R0, 0x1, P0 ;  /* 0x000000010000780c */ /* 0x000fc60000784270 */
[----:B------:R-:W-:Y:S02]  /*117b0*/  IMAD.X R7, R19, 0x1, R158, P2 ;  /* 0x0000000113077824 */ /* 0x000fe400010e069e */
[----:B------:R-:W-:Y:S02]  /*117c0*/  IMAD.U32 R158, RZ, RZ, UR9 ;  /* 0x00000009ff9e7e24 */ /* 0x000fe4000f8e00ff */
[----:B------:R-:W-:-:S05]  /*117d0*/  IMAD.WIDE.U32 R6, R22, UR42, R6 ;  /* 0x0000002a16067c25 */ /* 0x000fca000f8e0006 */
[----:B------:R-:W-:Y:S02]  /*117e0*/  IADD3 R7, R159, R7, RZ ;  /* 0x000000079f077210 */ /* 0x000fe40007ffe0ff */
[----:B-1----:R-:W-:-:S04]  /*117f0*/  LEA R8, P2, R6, R12, 0x1 ;  /* 0x0000000c06087211 */ /* 0x002fc800078408ff */
[----:B------:R-:W-:Y:S01]  /*11800*/  LEA.HI.X R9, R6, R13, R7, 0x1, P2 ;  /* 0x0000000d06097211 */ /* 0x000fe200010f0c07 */
[----:B--2---:R-:W-:-:S05]  /*11810*/  HADD2.F32 R6, -RZ, R23.H0_H0 ;  /* 0x20000017ff067230 */ /* 0x004fca0000004100 */
[----:B------:R-:W-:-:S04]  /*11820*/  FMUL R6, R6, R16 ;  /* 0x0000001006067220 */ /* 0x000fc80000400000 */
[----:B---3--:R-:W-:Y:S01]  /*11830*/  FFMA R7, R160, R2, R6 ;  /* 0x00000002a0077223 */ /* 0x008fe20000000006 */
[----:B------:R-:W-:Y:S01]  /*11840*/  IMAD.U32 R160, RZ, RZ, UR8 ;  /* 0x00000008ffa07e24 */ /* 0x000fe2000f8e00ff */
[----:B------:R-:W-:-:S03]  /*11850*/  MOV R6, UR8 ;  /* 0x0000000800067c02 */ /* 0x000fc60008000f00 */
[----:B------:R-:W-:Y:S02]  /*11860*/  F2FP.F16.F32.PACK_AB R7, RZ, R7 ;  /* 0x00000007ff07723e */ /* 0x000fe400000000ff */
[----:B------:R-:W-:Y:S02]  /*11870*/  SHF.L.U32 R160, R160, 0x4, RZ ;  /* 0x00000004a0a07819 */ /* 0x000fe400000006ff */
[----:B------:R-:W-:Y:S02]  /*11880*/  SHF.L.U64.HI R158, R6, 0x4, R158 ;  /* 0x00000004069e7819 */ /* 0x000fe4000001029e */
[----:B------:R-:W-:Y:S02]  /*11890*/  IADD3 R6, P2, R160, R4, RZ ;  /* 0x00000004a0067210 */ /* 0x000fe40007f5e0ff */
[----:B------:R-:W-:-:S03]  /*118a0*/  PRMT R161, R7, 0x7610, R161 ;  /* 0x0000761007a17816 */ /* 0x000fc600000000a1 */
[----:B------:R-:W-:-:S05]  /*118b0*/  IMAD.X R7, R158, 0x1, R5, P2 ;  /* 0x000000019e077824 */ /* 0x000fca00010e0605 */
[----:B------:R1:W-:Y:S01]  /*118c0*/  @P1 STG.E.U16 desc[UR44][R6.64], R161 ;  /* 0x000000a106001986 */ /* 0x0003e2000c10152c */
[----:B------:R-:W-:Y:S05]  /*118d0*/  @!P4 BRA `(.L_x_39) ;  /* 0x000000000004c947 */ /* 0x000fea0003800000 */
[----:B------:R2:W5:Y:S02]  /*118e0*/  LDG.E.LTC128B.U16 R23, desc[UR44][R8.64+0x2] ;  /* 0x0000022c08177981 */ /* 0x000564000c1e1520 */
.L_x_39:
[----:B------:R-:W-:Y:S05]  /*118f0*/  BSYNC B1 ;  /* 0x0000000000017941 */ /* 0x000fea0003800000 */
.L_x_38:
[----:B------:R-:W3:Y:S01]  /*11900*/  LDL.LU R162, [R1+0xc] ;  /* 0x00000c0001a27983 */ /* 0x000ee20000300800 */
[----:B-1---5:R-:W-:Y:S01]  /*11910*/  HADD2.F32 R161, -RZ, R23.H0_H0 ;  /* 0x20000017ffa17230 */ /* 0x022fe20000004100 */
[----:B------:R-:W-:Y:S01]  /*11920*/  ISETP.GT.AND P1, PT, R0, 0x8, P3 ;  /* 0x000000080000780c */ /* 0x000fe20001f24270 */
[----:B------:R-:W-:Y:S03]  /*11930*/  BSSY B1, `(.L_x_40) ;  /* 0x0000007000017945 */ /* 0x000fe60003800000 */
[----:B------:R-:W-:-:S04]  /*11940*/  FMUL R161, R161, R16 ;  /* 0x00000010a1a17220 */ /* 0x000fc80000400000 */
[----:B---3--:R-:W-:-:S05]  /*11950*/  FFMA R161, R162, R2, R161 ;  /* 0x00000002a2a17223 */ /* 0x008fca00000000a1 */
[----:B------:R-:W-:-:S05]  /*11960*/  F2FP.F16.F32.PACK_AB R161, RZ, R161 ;  /* 0x000000a1ffa1723e */ /* 0x000fca00000000ff */
[----:B------:R1:W-:Y:S01]  /*11970*/  @P4 STG.E.U16 desc[UR44][R6.64+0x2], R161 ;  /* 0x000002a106004986 */ /* 0x0003e2000c10152c */
[----:B------:R-:W-:Y:S05]  /*11980*/  @!P1 BRA `(.L_x_41) ;  /* 0x0000000000049947 */ /* 0x000fea0003800000 */
[----:B------:R3:W5:Y:S02]  /*11990*/  LDG.E.LTC128B.U16 R23, desc[UR44][R10.64+0x10] ;  /* 0x0000102c0a177981 */ /* 0x000764000c1e1520 */
.L_x_41:
[----:B------:R-:W-:Y:S05]  /*119a0*/  BSYNC B1 ;  /* 0x0000000000017941 */ /* 0x000fea0003800000 */
.L_x_40:
[----:B------:R-:W4:Y:S01]  /*119b0*/  LDL.LU R162, [R1+0x10] ;  /* 0x0000100001a27983 */ /* 0x000f220000300800 */
[----:B-1---5:R-:W-:Y:S01]  /*119c0*/  HADD2.F32 R161, -RZ, R23.H0_H0 ;  /* 0x20000017ffa17230 */ /* 0x022fe20000004100 */
[----:B------:R-:W-:Y:S01]  /*119d0*/  ISETP.GT.AND P2, PT, R0, 0x9, P3 ;  /* 0x000000090000780c */ /* 0x000fe20001f44270 */
[----:B------:R-:W-:Y:S03]  /*119e0*/  BSSY B1, `(.L_x_42) ;  /* 0x0000007000017945 */ /* 0x000fe60003800000 */
[----:B------:R-:W-:-:S04]  /*119f0*/  FMUL R161, R161, R16 ;  /* 0x00000010a1a17220 */ /* 0x000fc80000400000 */
[----:B----4-:R-:W-:-:S05]  /*11a00*/  FFMA R161, R162, R2, R161 ;  /* 0x00000002a2a17223 */ /* 0x010fca00000000a1 */
[----:B------:R-:W-:-:S05]  /*11a10*/  F2FP.F16.F32.PACK_AB R161, RZ, R161 ;  /* 0x000000a1ffa1723e */ /* 0x000fca00000000ff */
[----:B------:R1:W-:Y:S01]  /*11a20*/  @P1 STG.E.U16 desc[UR44][R4.64+0x10], R161 ;  /* 0x000010a104001986 */ /* 0x0003e2000c10152c */
[----:B------:R-:W-:Y:S05]  /*11a30*/  @!P2 BRA `(.L_x_43) ;  /* 0x000000000004a947 */ /* 0x000fea0003800000 */
[----:B------:R4:W5:Y:S02]  /*11a40*/  LDG.E.LTC128B.U16 R23, desc[UR44][R10.64+0x12] ;  /* 0x0000122c0a177981 */ /* 0x000964000c1e1520 */
.L_x_43:
[----:B------:R-:W-:Y:S05]  /*11a50*/  BSYNC B1 ;  /* 0x0000000000017941 */ /* 0x000fea0003800000 */
.L_x_42:
[----:B------:R-:W2:Y:S01]  /*11a60*/  LDL.LU R162, [R1+0x14] ;  /* 0x0000140001a27983 */ /* 0x000ea20000300800 */
[----:B-1---5:R-:W-:Y:S01]  /*11a70*/  HADD2.F32 R161, -RZ, R23.H0_H0 ;  /* 0x20000017ffa17230 */ /* 0x022fe20000004100 */
[----:B------:R-:W-:Y:S01]  /*11a80*/  ISETP.GT.AND P1, PT, R0, 0x8, P0 ;  /* 0x000000080000780c */ /* 0x000fe20000724270 */
[----:B------:R-:W-:Y:S03]  /*11a90*/  BSSY B1, `(.L_x_44) ;  /* 0x0000007000017945 */ /* 0x000fe60003800000 */
[----:B------:R-:W-:-:S04]  /*11aa0*/  FMUL R161, R161, R16 ;  /* 0x00000010a1a17220 */ /* 0x000fc80000400000 */
[----:B--2---:R-:W-:-:S05]  /*11ab0*/  FFMA R161, R162, R2, R161 ;  /* 0x00000002a2a17223 */ /* 0x004fca00000000a1 */
[----:B------:R-:W-:-:S05]  /*11ac0*/  F2FP.F16.F32.PACK_AB R161, RZ, R161 ;  /* 0x000000a1ffa1723e */ /* 0x000fca00000000ff */
[----:B------:R1:W-:Y:S01]  /*11ad0*/  @P2 STG.E.U16 desc[UR44][R4.64+0x12], R161 ;  /* 0x000012a104002986 */ /* 0x0003e2000c10152c */
[----:B------:R-:W-:Y:S05]  /*11ae0*/  @!P1 BRA `(.L_x_45) ;  /* 0x0000000000049947 */ /* 0x000fea0003800000 */
[----:B------:R2:W5:Y:S02]  /*11af0*/  LDG.E.LTC128B.U16 R23, desc[UR44][R8.64+0x10] ;  /* 0x0000102c08177981 */ /* 0x000564000c1e1520 */
.L_x_45:
[----:B------:R-:W-:Y:S05]  /*11b00*/  BSYNC B1 ;  /* 0x0000000000017941 */ /* 0x000fea0003800000 */
.L_x_44:
        /* <DEDUP_REMOVED lines=10> */
.L_x_47:
[----:B------:R-:W-:Y:S05]  /*11bb0*/  BSYNC B1 ;  /* 0x0000000000017941 */ /* 0x000fea0003800000 */
.L_x_46:
        /* <DEDUP_REMOVED lines=10> */
.L_x_49:
[----:B------:R-:W-:Y:S05]  /*11c60*/  BSYNC B1 ;  /* 0x0000000000017941 */ /* 0x000fea0003800000 */
.L_x_48:
        /* <DEDUP_REMOVED lines=10> */
.L_x_51:
[----:B------:R-:W-:Y:S05]  /*11d10*/  BSYNC B1 ;  /* 0x0000000000017941 */ /* 0x000fea0003800000 */
.L_x_50:
        /* <DEDUP_REMOVED lines=10> */
.L_x_53:
[----:B------:R-:W-:Y:S05]  /*11dc0*/  BSYNC B1 ;  /* 0x0000000000017941 */ /* 0x000fea0003800000 */
.L_x_52:
        /* <DEDUP_REMOVED lines=10> */
.L_x_55:
[----:B------:R-:W-:Y:S05]  /*11e70*/  BSYNC B1 ;  /* 0x0000000000017941 */ /* 0x000fea0003800000 */
.L_x_54:
        /* <DEDUP_REMOVED lines=10> */
.L_x_57:
[----:B------:R-:W-:Y:S05]  /*11f20*/  BSYNC B1 ;  /* 0x0000000000017941 */ /* 0x000fea0003800000 */
.L_x_56:
        /* <DEDUP_REMOVED lines=10> */
.L_x_59:
[----:B------:R-:W-:Y:S05]  /*11fd0*/  BSYNC B1 ;  /* 0x0000000000017941 */ /* 0x000fea0003800000 */
.L_x_58:
        /* <DEDUP_REMOVED lines=10> */
.L_x_61:
[----:B------:R-:W-:Y:S05]  /*12080*/  BSYNC B1 ;  /* 0x0000000000017941 */ /* 0x000fea0003800000 */
.L_x_60:
        /* <DEDUP_REMOVED lines=10> */
.L_x_63:
[----:B------:R-:W-:Y:S05]  /*12130*/  BSYNC B1 ;  /* 0x0000000000017941 */ /* 0x000fea0003800000 */
.L_x_62:
        /* <DEDUP_REMOVED lines=10> */
.L_x_65:
[----:B------:R-:W-:Y:S05]  /*121e0*/  BSYNC B1 ;  /* 0x0000000000017941 */ /* 0x000fea0003800000 */
.L_x_64:
        /* <DEDUP_REMOVED lines=10> */
.L_x_67:
[----:B------:R-:W-:Y:S05]  /*12290*/  BSYNC B1 ;  /* 0x0000000000017941 */ /* 0x000fea0003800000 */
.L_x_66:
        /* <DEDUP_REMOVED lines=10> */
.L_x_69:
[----:B------:R-:W-:Y:S05]  /*12340*/  BSYNC B1 ;  /* 0x0000000000017941 */ /* 0x000fea0003800000 */
.L_x_68:
        /* <DEDUP_REMOVED lines=10> */
.L_x_71:
[----:B------:R-:W-:Y:S05]  /*123f0*/  BSYNC B1 ;  /* 0x0000000000017941 */ /* 0x000fea0003800000 */
.L_x_70:
        /* <DEDUP_REMOVED lines=10> */
.L_x_73:
[----:B------:R-:W-:Y:S05]  /*124a0*/  BSYNC B1 ;  /* 0x0000000000017941 */ /* 0x000fea0003800000 */
.L_x_72:
        /* <DEDUP_REMOVED lines=10> */
.L_x_75:
[----:B------:R-:W-:Y:S05]  /*12550*/  BSYNC B1 ;  /* 0x0000000000017941 */ /* 0x000fea0003800000 */
.L_x_74:
        /* <DEDUP_REMOVED lines=10> */
.L_x_77:
[----:B------:R-:W-:Y:S05]  /*12600*/  BSYNC B1 ;  /* 0x0000000000017941 */ /* 0x000fea0003800000 */
.L_x_76:
        /* <DEDUP_REMOVED lines=10> */
.L_x_79:
[----:B------:R-:W-:Y:S05]  /*126b0*/  BSYNC B1 ;  /* 0x0000000000017941 */ /* 0x000fea0003800000 */
.L_x_78:
        /* <DEDUP_REMOVED lines=10> */
.L_x_81:
[----:B------:R-:W-:Y:S05]  /*12760*/  BSYNC B1 ;  /* 0x0000000000017941 */ /* 0x000fea0003800000 */
.L_x_80:
        /* <DEDUP_REMOVED lines=10> */
.L_x_83:
[----:B------:R-:W-:Y:S05]  /*12810*/  BSYNC B1 ;  /* 0x0000000000017941 */ /* 0x000fea0003800000 */
.L_x_82:
        /* <DEDUP_REMOVED lines=10> */
.L_x_85:
[----:B------:R-:W-:Y:S05]  /*128c0*/  BSYNC B1 ;  /* 0x0000000000017941 */ /* 0x000fea0003800000 */
.L_x_84:
        /* <DEDUP_REMOVED lines=10> */
.L_x_87:
[----:B------:R-:W-:Y:S05]  /*12970*/  BSYNC B1 ;  /* 0x0000000000017941 */ /* 0x000fea0003800000 */
.L_x_86:
        /* <DEDUP_REMOVED lines=10> */
.L_x_89:
[----:B------:R-:W-:Y:S05]  /*12a20*/  BSYNC B1 ;  /* 0x0000000000017941 */ /* 0x000fea0003800000 */
.L_x_88:
        /* <DEDUP_REMOVED lines=10> */
.L_x_91:
[----:B------:R-:W-:Y:S05]  /*12ad0*/  BSYNC B1 ;  /* 0x0000000000017941 */ /* 0x000fea0003800000 */
.L_x_90:
        /* <DEDUP_REMOVED lines=10> */
.L_x_93:
[----:B------:R-:W-:Y:S05]  /*12b80*/  BSYNC B1 ;  /* 0x0000000000017941 */ /* 0x000fea0003800000 */
.L_x_92:
        /* <DEDUP_REMOVED lines=10> */
.L_x_95:
[----:B------:R-:W-:Y:S05]  /*12c30*/  BSYNC B1 ;  /* 0x0000000000017941 */ /* 0x000fea0003800000 */
.L_x_94:
        /* <DEDUP_REMOVED lines=10> */
.L_x_97:
[----:B------:R-:W-:Y:S05]  /*12ce0*/  BSYNC B1 ;  /* 0x0000000000017941 */ /* 0x000fea0003800000 */
.L_x_96:
        /* <DEDUP_REMOVED lines=10> */
.L_x_99:
[----:B------:R-:W-:Y:S05]  /*12d90*/  BSYNC B1 ;  /* 0x0000000000017941 */ /* 0x000fea0003800000 */
.L_x_98:
        /* <DEDUP_REMOVED lines=10> */
.L_x_101:
[----:B------:R-:W-:Y:S05]  /*12e40*/  BSYNC B1 ;  /* 0x0000000000017941 */ /* 0x000fea0003800000 */
.L_x_100:
        /* <DEDUP_REMOVED lines=10> */
.L_x_103:
[----:B------:R-:W-:Y:S05]  /*12ef0*/  BSYNC B1 ;  /* 0x0000000000017941 */ /* 0x000fea0003800000 */
.L_x_102:
        /* <DEDUP_REMOVED lines=10> */
.L_x_105:
[----:B------:R-:W-:Y:S05]  /*12fa0*/  BSYNC B1 ;  /* 0x0000000000017941 */ /* 0x000fea0003800000 */
.L_x_104:
        /* <DEDUP_REMOVED lines=10> */
.L_x_107:
[----:B------:R-:W-:Y:S05]  /*13050*/  BSYNC B1 ;  /* 0x0000000000017941 */ /* 0x000fea0003800000 */
.L_x_106:
        /* <DEDUP_REMOVED lines=10> */
.L_x_109:
[----:B------:R-:W-:Y:S05]  /*13100*/  BSYNC B1 ;  /* 0x0000000000017941 */ /* 0x000fea0003800000 */
.L_x_108:
        /* <DEDUP_REMOVED lines=10> */
.L_x_111:
[----:B------:R-:W-:Y:S05]  /*131b0*/  BSYNC B1 ;  /* 0x0000000000017941 */ /* 0x000fea0003800000 */
.L_x_110:
        /* <DEDUP_REMOVED lines=10> */
.L_x_113:
[----:B------:R-:W-:Y:S05]  /*13260*/  BSYNC B1 ;  /* 0x0000000000017941 */ /* 0x000fea0003800000 */
.L_x_112:
        /* <DEDUP_REMOVED lines=10> */
.L_x_115:
[----:B------:R-:W-:Y:S05]  /*13310*/  BSYNC B1 ;  /* 0x0000000000017941 */ /* 0x000fea0003800000 */
.L_x_114:
        /* <DEDUP_REMOVED lines=10> */
.L_x_117:
[----:B------:R-:W-:Y:S05]  /*133c0*/  BSYNC B1 ;  /* 0x0000000000017941 */ /* 0x000fea0003800000 */
.L_x_116:
        /* <DEDUP_REMOVED lines=10> */
.L_x_119:
[----:B------:R-:W-:Y:S05]  /*13470*/  BSYNC B1 ;  /* 0x0000000000017941 */ /* 0x000fea0003800000 */
.L_x_118:
        /* <DEDUP_REMOVED lines=10> */
.L_x_121:
[----:B------:R-:W-:Y:S05]  /*13520*/  BSYNC B1 ;  /* 0x0000000000017941 */ /* 0x000fea0003800000 */
.L_x_120:
        /* <DEDUP_REMOVED lines=10> */
.L_x_123:
[----:B------:R-:W-:Y:S05]  /*135d0*/  BSYNC B1 ;  /* 0x0000000000017941 */ /* 0x000fea0003800000 */
.L_x_122:
        /* <DEDUP_REMOVED lines=10> */
.L_x_125:
[----:B------:R-:W-:Y:S05]  /*13680*/  BSYNC B1 ;  /* 0x0000000000017941 */ /* 0x000fea0003800000 */
.L_x_124:
        /* <DEDUP_REMOVED lines=10> */
.L_x_127:
[----:B------:R-:W-:Y:S05]  /*13730*/  BSYNC B1 ;  /* 0x0000000000017941 */ /* 0x000fea0003800000 */
.L_x_126:
        /* <DEDUP_REMOVED lines=10> */
.L_x_129:
[----:B------:R-:W-:Y:S05]  /*137e0*/  BSYNC B1 ;  /* 0x0000000000017941 */ /* 0x000fea0003800000 */
.L_x_128:
        /* <DEDUP_REMOVED lines=10> */
.L_x_131:
[----:B------:R-:W-:Y:S05]  /*13890*/  BSYNC B1 ;  /* 0x0000000000017941 */ /* 0x000fea0003800000 */
.L_x_130:
        /* <DEDUP_REMOVED lines=10> */
.L_x_133:
[----:B------:R-:W-:Y:S05]  /*13940*/  BSYNC B1 ;  /* 0x0000000000017941 */ /* 0x000fea0003800000 */
.L_x_132:
        /* <DEDUP_REMOVED lines=10> */
.L_x_135:
[----:B------:R-:W-:Y:S05]  /*139f0*/  BSYNC B1 ;  /* 0x0000000000017941 */ /* 0x000fea0003800000 */
.L_x_134:
        /* <DEDUP_REMOVED lines=10> */
.L_x_137:
[----:B------:R-:W-:Y:S05]  /*13aa0*/  BSYNC B1 ;  /* 0x0000000000017941 */ /* 0x000fea0003800000 */
.L_x_136:
        /* <DEDUP_REMOVED lines=10> */
.L_x_139:
[----:B------:R-:W-:Y:S05]  /*13b50*/  BSYNC B1 ;  /* 0x0000000000017941 */ /* 0x000fea0003800000 */
.L_x_138:
        /* <DEDUP_REMOVED lines=10> */
.L_x_141:
[----:B------:R-:W-:Y:S05]  /*13c00*/  BSYNC B1 ;  /* 0x0000000000017941 */ /* 0x000fea0003800000 */
.L_x_140:
        /* <DEDUP_REMOVED lines=10> */
.L_x_143:
[----:B------:R-:W-:Y:S05]  /*13cb0*/  BSYNC B1 ;  /* 0x0000000000017941 */ /* 0x000fea0003800000 */
.L_x_142:
        /* <DEDUP_REMOVED lines=10> */
.L_x_145:
[----:B------:R-:W-:Y:S05]  /*13d60*/  BSYNC B1 ;  /* 0x0000000000017941 */ /* 0x000fea0003800000 */
.L_x_144:
        /* <DEDUP_REMOVED lines=10> */
.L_x_147:
[----:B------:R-:W-:Y:S05]  /*13e10*/  BSYNC B1 ;  /* 0x0000000000017941 */ /* 0x000fea0003800000 */
.L_x_146:
        /* <DEDUP_REMOVED lines=10> */
.L_x_149:
[----:B------:R-:W-:Y:S05]  /*13ec0*/  BSYNC B1 ;  /* 0x0000000000017941 */ /* 0x000fea0003800000 */
.L_x_148:
        /* <DEDUP_REMOVED lines=10> */
.L_x_151:
[----:B------:R-:W-:Y:S05]  /*13f70*/  BSYNC B1 ;  /* 0x0000000000017941 */ /* 0x000fea0003800000 */
.L_x_150:
        /* <DEDUP_REMOVED lines=10> */
.L_x_153:
[----:B------:R-:W-:Y:S05]  /*14020*/  BSYNC B1 ;  /* 0x0000000000017941 */ /* 0x000fea0003800000 */
.L_x_152:
        /* <DEDUP_REMOVED lines=10> */
.L_x_155:
[----:B------:R-:W-:Y:S05]  /*140d0*/  BSYNC B1 ;  /* 0x0000000000017941 */ /* 0x000fea0003800000 */
.L_x_154:
        /* <DEDUP_REMOVED lines=10> */
.L_x_157:
[----:B------:R-:W-:Y:S05]  /*14180*/  BSYNC B1 ;  /* 0x0000000000017941 */ /* 0x000fea0003800000 */
.L_x_156:
        /* <DEDUP_REMOVED lines=10> */
.L_x_159:
[----:B------:R-:W-:Y:S05]  /*14230*/  BSYNC B1 ;  /* 0x0000000000017941 */ /* 0x000fea0003800000 */
.L_x_158:
        /* <DEDUP_REMOVED lines=10> */
.L_x_161:
[----:B------:R-:W-:Y:S05]  /*142e0*/  BSYNC B1 ;  /* 0x0000000000017941 */ /* 0x000fea0003800000 */
.L_x_160:
        /* <DEDUP_REMOVED lines=10> */
.L_x_163:
[----:B------:R-:W-:Y:S05]  /*14390*/  BSYNC B1 ;  /* 0x0000000000017941 */ /* 0x000fea0003800000 */
.L_x_162:
        /* <DEDUP_REMOVED lines=10> */
.L_x_165:
[----:B------:R-:W-:Y:S05]  /*14440*/  BSYNC B1 ;  /* 0x0000000000017941 */ /* 0x000fea0003800000 */
.L_x_164:
        /* <DEDUP_REMOVED lines=10> */
.L_x_167:
[----:B------:R-:W-:Y:S05]  /*144f0*/  BSYNC B1 ;  /* 0x0000000000017941 */ /* 0x000fea0003800000 */
.L_x_166:
        /* <DEDUP_REMOVED lines=10> */
.L_x_169:
[----:B------:R-:W-:Y:S05]  /*145a0*/  BSYNC B1 ;  /* 0x0000000000017941 */ /* 0x000fea0003800000 */
.L_x_168:
        /* <DEDUP_REMOVED lines=10> */
.L_x_171:
[----:B------:R-:W-:Y:S05]  /*14650*/  BSYNC B1 ;  /* 0x0000000000017941 */ /* 0x000fea0003800000 */
.L_x_170:
        /* <DEDUP_REMOVED lines=10> */
.L_x_173:
[----:B------:R-:W-:Y:S05]  /*14700*/  BSYNC B1 ;  /* 0x0000000000017941 */ /* 0x000fea0003800000 */
.L_x_172:
        /* <DEDUP_REMOVED lines=10> */
.L_x_175:
[----:B------:R-:W-:Y:S05]  /*147b0*/  BSYNC B1 ;  /* 0x0000000000017941 */ /* 0x000fea0003800000 */
.L_x_174:
        /* <DEDUP_REMOVED lines=10> */
.L_x_177:
[----:B------:R-:W-:Y:S05]  /*14860*/  BSYNC B1 ;  /* 0x0000000000017941 */ /* 0x000fea0003800000 */
.L_x_176:
        /* <DEDUP_REMOVED lines=10> */
.L_x_179:
[----:B------:R-:W-:Y:S05]  /*14910*/  BSYNC B1 ;  /* 0x0000000000017941 */ /* 0x000fea0003800000 */
.L_x_178:
        /* <DEDUP_REMOVED lines=10> */
.L_x_181:
[----:B------:R-:W-:Y:S05]  /*149c0*/  BSYNC B1 ;  /* 0x0000000000017941 */ /* 0x000fea0003800000 */
.L_x_180:
        /* <DEDUP_REMOVED lines=10> */
.L_x_183:
[----:B------:R-:W-:Y:S05]  /*14a70*/  BSYNC B1 ;  /* 0x0000000000017941 */ /* 0x000fea0003800000 */
.L_x_182:
        /* <DEDUP_REMOVED lines=10> */
.L_x_185:
[----:B------:R-:W-:Y:S05]  /*14b20*/  BSYNC B1 ;  /* 0x0000000000017941 */ /* 0x000fea0003800000 */
.L_x_184:
        /* <DEDUP_REMOVED lines=10> */
.L_x_187:
[----:B------:R-:W-:Y:S05]  /*14bd0*/  BSYNC B1 ;  /* 0x0000000000017941 */ /* 0x000fea0003800000 */
.L_x_186:
        /* <DEDUP_REMOVED lines=10> */
.L_x_189:
[----:B------:R-:W-:Y:S05]  /*14c80*/  BSYNC B1 ;  /* 0x0000000000017941 */ /* 0x000fea0003800000 */
.L_x_188:
        /* <DEDUP_REMOVED lines=10> */
.L_x_191:
[----:B------:R-:W-:Y:S05]  /*14d30*/  BSYNC B1 ;  /* 0x0000000000017941 */ /* 0x000fea0003800000 */
.L_x_190:
        /* <DEDUP_REMOVED lines=10> */
.L_x_193:
[----:B------:R-:W-:Y:S05]  /*14de0*/  BSYNC B1 ;  /* 0x0000000000017941 */ /* 0x000fea0003800000 */
.L_x_192:
        /* <DEDUP_REMOVED lines=10> */
.L_x_195:
[----:B------:R-:W-:Y:S05]  /*14e90*/  BSYNC B1 ;  /* 0x0000000000017941 */ /* 0x000fea0003800000 */
.L_x_194:
        /* <DEDUP_REMOVED lines=10> */
.L_x_197:
[----:B------:R-:W-:Y:S05]  /*14f40*/  BSYNC B1 ;  /* 0x0000000000017941 */ /* 0x000fea0003800000 */
.L_x_196:
        /* <DEDUP_REMOVED lines=10> */
.L_x_199:
[----:B------:R-:W-:Y:S05]  /*14ff0*/  BSYNC B1 ;  /* 0x0000000000017941 */ /* 0x000fea0003800000 */
.L_x_198:
        /* <DEDUP_REMOVED lines=10> */
.L_x_201:
[----:B------:R-:W-:Y:S05]  /*150a0*/  BSYNC B1 ;  /* 0x0000000000017941 */ /* 0x000fea0003800000 */
.L_x_200:
        /* <DEDUP_REMOVED lines=10> */
.L_x_203:
[----:B------:R-:W-:Y:S05]  /*15150*/  BSYNC B1 ;  /* 0x0000000000017941 */ /* 0x000fea0003800000 */
.L_x_202:
        /* <DEDUP_REMOVED lines=10> */
.L_x_205:
[----:B------:R-:W-:Y:S05]  /*15200*/  BSYNC B1 ;  /* 0x0000000000017941 */ /* 0x000fea0003800000 */
.L_x_204:
        /* <DEDUP_REMOVED lines=10> */
.L_x_207:
[----:B------:R-:W-:Y:S05]  /*152b0*/  BSYNC B1 ;  /* 0x0000000000017941 */ /* 0x000fea0003800000 */
.L_x_206:
        /* <DEDUP_REMOVED lines=10> */
.L_x_209:
[----:B------:R-:W-:Y:S05]  /*15360*/  BSYNC B1 ;  /* 0x0000000000017941 */ /* 0x000fea0003800000 */
.L_x_208:
        /* <DEDUP_REMOVED lines=10> */
.L_x_211:
[----:B------:R-:W-:Y:S05]  /*15410*/  BSYNC B1 ;  /* 0x0000000000017941 */ /* 0x000fea0003800000 */
.L_x_210:
        /* <DEDUP_REMOVED lines=10> */
.L_x_213:
[----:B------:R-:W-:Y:S05]  /*154c0*/  BSYNC B1 ;  /* 0x0000000000017941 */ /* 0x000fea0003800000 */
.L_x_212:
        /* <DEDUP_REMOVED lines=10> */
.L_x_215:
[----:B------:R-:W-:Y:S05]  /*15570*/  BSYNC B1 ;  /* 0x0000000000017941 */ /* 0x000fea0003800000 */
.L_x_214:
        /* <DEDUP_REMOVED lines=10> */
.L_x_217:
[----:B------:R-:W-:Y:S05]  /*15620*/  BSYNC B1 ;  /* 0x0000000000017941 */ /* 0x000fea0003800000 */
.L_x_216:
        /* <DEDUP_REMOVED lines=10> */
.L_x_219:
[----:B------:R-:W-:Y:S05]  /*156d0*/  BSYNC B1 ;  /* 0x0000000000017941 */ /* 0x000fea0003800000 */
.L_x_218:
        /* <DEDUP_REMOVED lines=10> */
.L_x_221:
[----:B------:R-:W-:Y:S05]  /*15780*/  BSYNC B1 ;  /* 0x0000000000017941 */ /* 0x000fea0003800000 */
.L_x_220:
        /* <DEDUP_REMOVED lines=10> */
.L_x_223:
[----:B------:R-:W-:Y:S05]  /*15830*/  BSYNC B1 ;  /* 0x0000000000017941 */ /* 0x000fea0003800000 */
.L_x_222:
        /* <DEDUP_REMOVED lines=10> */
.L_x_225:
[----:B------:R-:W-:Y:S05]  /*158e0*/  BSYNC B1 ;  /* 0x0000000000017941 */ /* 0x000fea0003800000 */
.L_x_224:
        /* <DEDUP_REMOVED lines=10> */
.L_x_227:
[----:B------:R-:W-:Y:S05]  /*15990*/  BSYNC B1 ;  /* 0x0000000000017941 */ /* 0x000fea0003800000 */
.L_x_226:
        /* <DEDUP_REMOVED lines=10> */
.L_x_229:
[----:B------:R-:W-:Y:S05]  /*15a40*/  BSYNC B1 ;  /* 0x0000000000017941 */ /* 0x000fea0003800000 */
.L_x_228:
        /* <DEDUP_REMOVED lines=10> */
.L_x_231:
[----:B------:R-:W-:Y:S05]  /*15af0*/  BSYNC B1 ;  /* 0x0000000000017941 */ /* 0x000fea0003800000 */
.L_x_230:
        /* <DEDUP_REMOVED lines=10> */
.L_x_233:
[----:B------:R-:W-:Y:S05]  /*15ba0*/  BSYNC B1 ;  /* 0x0000000000017941 */ /* 0x000fea0003800000 */
.L_x_232:
        /* <DEDUP_REMOVED lines=10> */
.L_x_235:
[----:B------:R-:W-:Y:S05]  /*15c50*/  BSYNC B1 ;  /* 0x0000000000017941 */ /* 0x000fea0003800000 */
.L_x_234:
        /* <DEDUP_REMOVED lines=10> */
.L_x_237:
[----:B------:R-:W-:Y:S05]  /*15d00*/  BSYNC B1 ;  /* 0x0000000000017941 */ /* 0x000fea0003800000 */
.L_x_236:
        /* <DEDUP_REMOVED lines=10> */
.L_x_239:
[----:B------:R-:W-:Y:S05]  /*15db0*/  BSYNC B1 ;  /* 0x0000000000017941 */ /* 0x000fea0003800000 */
.L_x_238:
        /* <DEDUP_REMOVED lines=10> */
.L_x_241:
[----:B------:R-:W-:Y:S05]  /*15e60*/  BSYNC B1 ;  /* 0x0000000000017941 */ /* 0x000fea0003800000 */
.L_x_240:
        /* <DEDUP_REMOVED lines=10> */
.L_x_243:
[----:B------:R-:W-:Y:S05]  /*15f10*/  BSYNC B1 ;  /* 0x0000000000017941 */ /* 0x000fea0003800000 */
.L_x_242:
        /* <DEDUP_REMOVED lines=10> */
.L_x_245:
[----:B------:R-:W-:Y:S05]  /*15fc0*/  BSYNC B1 ;  /* 0x0000000000017941 */ /* 0x000fea0003800000 */
.L_x_244:
        /* <DEDUP_REMOVED lines=10> */
.L_x_247:
[----:B------:R-:W-:Y:S05]  /*16070*/  BSYNC B1 ;  /* 0x0000000000017941 */ /* 0x000fea0003800000 */
.L_x_246:
        /* <DEDUP_REMOVED lines=10> */
.L_x_249:
[----:B------:R-:W-:Y:S05]  /*16120*/  BSYNC B1 ;  /* 0x0000000000017941 */ /* 0x000fea0003800000 */
.L_x_248:
        /* <DEDUP_REMOVED lines=10> */
.L_x_251:
[----:B------:R-:W-:Y:S05]  /*161d0*/  BSYNC B1 ;  /* 0x0000000000017941 */ /* 0x000fea0003800000 */
.L_x_250:
        /* <DEDUP_REMOVED lines=10> */
.L_x_253:
[----:B------:R-:W-:Y:S05]  /*16280*/  BSYNC B1 ;  /* 0x0000000000017941 */ /* 0x000fea0003800000 */
.L_x_252:
        /* <DEDUP_REMOVED lines=10> */
.L_x_255:
[----:B------:R-:W-:Y:S05]  /*16330*/  BSYNC B1 ;  /* 0x0000000000017941 */ /* 0x000fea0003800000 */
.L_x_254:
        /* <DEDUP_REMOVED lines=10> */
.L_x_257:
[----:B------:R-:W-:Y:S05]  /*163e0*/  BSYNC B1 ;  /* 0x0000000000017941 */ /* 0x000fea0003800000 */
.L_x_256:
        /* <DEDUP_REMOVED lines=10> */
.L_x_259:
[----:B------:R-:W-:Y:S05]  /*16490*/  BSYNC B1 ;  /* 0x0000000000017941 */ /* 0x000fea0003800000 */
.L_x_258:
        /* <DEDUP_REMOVED lines=10> */
.L_x_261:
[----:B------:R-:W-:Y:S05]  /*16540*/  BSYNC B1 ;  /* 0x0000000000017941 */ /* 0x000fea0003800000 */
.L_x_260:
        /* <DEDUP_REMOVED lines=10> */
.L_x_263:
[----:B------:R-:W-:Y:S05]  /*165f0*/  BSYNC B1 ;  /* 0x0000000000017941 */ /* 0x000fea0003800000 */
.L_x_262:
        /* <DEDUP_REMOVED lines=10> */
.L_x_265:
[----:B------:R-:W-:Y:S05]  /*166a0*/  BSYNC B1 ;  /* 0x0000000000017941 */ /* 0x000fea0003800000 */
.L_x_264:
        /* <DEDUP_REMOVED lines=10> */
.L_x_267:
[----:B------:R-:W-:Y:S05]  /*16750*/  BSYNC B1 ;  /* 0x0000000000017941 */ /* 0x000fea0003800000 */
.L_x_266:
        /* <DEDUP_REMOVED lines=10> */
.L_x_269:
[----:B------:R-:W-:Y:S05]  /*16800*/  BSYNC B1 ;  /* 0x0000000000017941 */ /* 0x000fea0003800000 */
.L_x_268:
        /* <DEDUP_REMOVED lines=10> */
.L_x_271:
[----:B------:R-:W-:Y:S05]  /*168b0*/  BSYNC B1 ;  /* 0x0000000000017941 */ /* 0x000fea0003800000 */
.L_x_270:
        /* <DEDUP_REMOVED lines=10> */
.L_x_273:
[----:B------:R-:W-:Y:S05]  /*16960*/  BSYNC B1 ;  /* 0x0000000000017941 */ /* 0x000fea0003800000 */
.L_x_272:
        /* <DEDUP_REMOVED lines=10> */
.L_x_275:
[----:B------:R-:W-:Y:S05]  /*16a10*/  BSYNC B1 ;  /* 0x0000000000017941 */ /* 0x000fea0003800000 */
.L_x_274:
        /* <DEDUP_REMOVED lines=10> */
.L_x_277:
[----:B------:R-:W-:Y:S05]  /*16ac0*/  BSYNC B1 ;  /* 0x0000000000017941 */ /* 0x000fea0003800000 */
.L_x_276:
        /* <DEDUP_REMOVED lines=10> */
.L_x_279:
[----:B------:R-:W-:Y:S05]  /*16b70*/  BSYNC B1 ;  /* 0x0000000000017941 */ /* 0x000fea0003800000 */
.L_x_278:
        /* <DEDUP_REMOVED lines=10> */
.L_x_281:
[----:B------:R-:W-:Y:S05]  /*16c20*/  BSYNC B1 ;  /* 0x0000000000017941 */ /* 0x000fea0003800000 */
.L_x_280:
        /* <DEDUP_REMOVED lines=10> */
.L_x_283:
[----:B------:R-:W-:Y:S05]  /*16cd0*/  BSYNC B1 ;  /* 0x0000000000017941 */ /* 0x000fea0003800000 */
.L_x_282:
[----:B0-234-:R-:W2:Y:S01]  /*16ce0*/  LDL.LU R10, [R1+0x1f4] ;  /* 0x0001f400010a7983 */ /* 0x01dea20000300800 */
[----:B-----5:R-:W-:Y:S01]  /*16cf0*/  HADD2.F32 R11, -RZ, R23.H0_H0 ;  /* 0x20000017ff0b7230 */ /* 0x020fe20000004100 */
        /* <DEDUP_REMOVED lines=8> */
.L_x_285:
[----:B------:R-:W-:Y:S05]  /*16d80*/  BSYNC B1 ;  /* 0x0000000000017941 */ /* 0x000fea0003800000 */
.L_x_284:
[----:B------:R-:W3:Y:S01]  /*16d90*/  LDL.LU R10, [R1+0x1f8] ;  /* 0x0001f800010a7983 */ /* 0x000ee20000300800 */
[----:B0----5:R-:W-:Y:S01]  /*16da0*/  HADD2.F32 R11, -RZ, R23.H0_H0 ;  /* 0x20000017ff0b7230 */ /* 0x021fe20000004100 */
[----:B------:R-:W-:Y:S01]  /*16db0*/  ISETP.GT.AND P1, PT, R0, 0xf9, P0 ;  /* 0x000000f90000780c */ /* 0x000fe20000724270 */
[----:B------:R-:W-:Y:S01]  /*16dc0*/  BSSY B1, `(.L_x_286) ;  /* 0x000000a000017945 */ /* 0x000fe20003800000 */
[----:B------:R-:W-:Y:S02]  /*16dd0*/  IADD3 R169, P0, R3, 0x80, RZ ;  /* 0x0000008003a97810 */ /* 0x000fe40007f1e0ff */
[----:B------:R-:W-:-:S04]  /*16de0*/  FMUL R11, R11, R16 ;  /* 0x000000100b0b7220 */ /* 0x000fc80000400000 */
[----:B---3--:R-:W-:-:S05]  /*16df0*/  FFMA R11, R10, R2, R11 ;  /* 0x000000020a0b7223 */ /* 0x008fca000000000b */
[----:B------:R-:W-:-:S04]  /*16e00*/  F2FP.F16.F32.PACK_AB R11, RZ, R11 ;  /* 0x0000000bff0b723e */ /* 0x000fc800000000ff */
[----:B------:R-:W-:Y:S02]  /*16e10*/  PRMT R3, R11, 0x7610, R3 ;  /* 0x000076100b037816 */ /* 0x000fe40000000003 */
[----:B------:R-:W-:-:S03]  /*16e20*/  IADD3.X R11, RZ, UR7, RZ, P0, !PT ;  /* 0x00000007ff0b7c10 */ /* 0x000fc600087fe4ff */
[----:B------:R0:W-:Y:S01]  /*16e30*/  @P2 STG.E.U16 desc[UR44][R6.64+0x1f0], R3 ;  /* 0x0001f00306002986 */ /* 0x0001e2000c10152c */
[----:B------:R-:W-:Y:S05]  /*16e40*/  @!P1 BRA `(.L_x_287) ;  /* 0x0000000000049947 */ /* 0x000fea0003800000 */
[----:B------:R3:W5:Y:S02]  /*16e50*/  LDG.E.LTC128B.U16 R23, desc[UR44][R8.64+0x1f2] ;  /* 0x0001f22c08177981 */ /* 0x000764000c1e1520 */
.L_x_287:
[----:B------:R-:W-:Y:S05]  /*16e60*/  BSYNC B1 ;  /* 0x0000000000017941 */ /* 0x000fea0003800000 */
.L_x_286:
[----:B------:R-:W4:Y:S01]  /*16e70*/  LDL.LU R10, [R1+0x1fc] ;  /* 0x0001fc00010a7983 */ /* 0x000f220000300800 */
[----:B0----5:R-:W-:Y:S01]  /*16e80*/  HADD2.F32 R3, -RZ, R23.H0_H0 ;  /* 0x20000017ff037230 */ /* 0x021fe20000004100 */
[----:B------:R-:W-:Y:S01]  /*16e90*/  ISETP.GT.AND P0, PT, R153, 0x80, PT ;  /* 0x000000809900780c */ /* 0x000fe20003f04270 */
[----:B--23--:R-:W-:-:S03]  /*16ea0*/  IMAD R8, R11, R14, RZ ;  /* 0x0000000e0b087224 */ /* 0x00cfc600078e02ff */
[----:B------:R-:W-:Y:S01]  /*16eb0*/  FMUL R3, R3, R16 ;  /* 0x0000001003037220 */ /* 0x000fe20000400000 */
[C---:B------:R-:W-:Y:S01]  /*16ec0*/  IMAD R167, R169.reuse, R15, R8 ;  /* 0x0000000fa9a77224 */ /* 0x040fe200078e0208 */
[----:B------:R-:W-:Y:S01]  /*16ed0*/  ISETP.GT.AND P3, PT, R0, RZ, P0 ;  /* 0x000000ff0000720c */ /* 0x000fe20000764270 */
[----:B------:R-:W-:-:S04]  /*16ee0*/  IMAD.WIDE.U32 R8, R169, R14, R20 ;  /* 0x0000000ea9087225 */ /* 0x000fc800078e0014 */
[----:B------:R-:W-:Y:S02]  /*16ef0*/  IMAD.IADD R9, R9, 0x1, R167 ;  /* 0x0000000109097824 */ /* 0x000fe400078e02a7 */
[----:B----4-:R-:W-:Y:S01]  /*16f00*/  FFMA R3, R10, R2, R3 ;  /* 0x000000020a037223 */ /* 0x010fe20000000003 */
[----:B------:R-:W-:-:S04]  /*16f10*/  LEA R10, P2, R8, R12, 0x1 ;  /* 0x0000000c080a7211 */ /* 0x000fc800078408ff */
[----:B------:R-:W-:Y:S02]  /*16f20*/  F2FP.F16.F32.PACK_AB R3, RZ, R3 ;  /* 0x00000003ff03723e */ /* 0x000fe400000000ff */
[--C-:B------:R-:W-:Y:S02]  /*16f30*/  LEA.HI.X R11, R8, R13, R9.reuse, 0x1, P2 ;  /* 0x0000000d080b7211 */ /* 0x100fe400010f0c09 */
[----:B------:R-:W-:-:S05]  /*16f40*/  PRMT R9, R3, 0x7610, R9 ;  /* 0x0000761003097816 */ /* 0x000fca0000000009 */
[----:B------:R0:W-:Y:S04]  /*16f50*/  @P1 STG.E.U16 desc[UR44][R6.64+0x1f2], R9 ;  /* 0x0001f20906001986 */ /* 0x0001e8000c10152c */
[----:B------:R-:W2:Y:S01]  /*16f60*/  @P3 LDG.E.LTC128B.U16 R23, desc[UR44][R10.64] ;  /* 0x0000002c0a173981 */ /* 0x000ea2000c1e1520 */
[----:B-1----:R-:W-:Y:S01]  /*16f70*/  IMAD.U32 R161, RZ, RZ, UR8 ;  /* 0x00000008ffa17e24 */ /* 0x002fe2000f8e00ff */
[----:B------:R-:W-:Y:S01]  /*16f80*/  MOV R165, UR8 ;  /* 0x0000000800a57c02 */ /* 0x000fe20008000f00 */
[----:B------:R-:W-:Y:S01]  /*16f90*/  IMAD.U32 R164, RZ, RZ, UR9 ;  /* 0x00000009ffa47e24 */ /* 0x000fe2000f8e00ff */
[----:B------:R-:W-:Y:S01]  /*16fa0*/  ISETP.GT.AND P2, PT, R0, 0x1, P0 ;  /* 0x000000010000780c */ /* 0x000fe20000744270 */
[----:B------:R-:W-:Y:S01]  /*16fb0*/  BSSY B1, `(.L_x_288) ;  /* 0x0000012000017945 */ /* 0x000fe20003800000 */
[----:B------:R-:W-:Y:S01]  /*16fc0*/  SHF.L.U32 R161, R161, 0x8, RZ ;  /* 0x00000008a1a17819 */ /* 0x000fe200000006ff */
[----:B0-----:R-:W-:Y:S01]  /*16fd0*/  IMAD.WIDE.U32 R8, R169, R14, R18 ;  /* 0x0000000ea9087225 */ /* 0x001fe200078e0012 */
[----:B------:R-:W-:-:S04]  /*16fe0*/  SHF.L.U64.HI R165, R165, 0x8, R164 ;  /* 0x00000008a5a57819 */ /* 0x000fc800000102a4 */
[----:B------:R-:W-:-:S03]  /*16ff0*/  IADD3 R9, R167, R9, RZ ;  /* 0x00000009a7097210 */ /* 0x000fc60007ffe0ff */
[----:B------:R-:W-:Y:S01]  /*17000*/  IMAD.WIDE.U32 R162, R22, UR42, R8 ;  /* 0x0000002a16a27c25 */ /* 0x000fe2000f8e0008 */
[----:B------:R-:W-:-:S03]  /*17010*/  IADD3 R8, P1, R161, R4, RZ ;  /* 0x00000004a1087210 */ /* 0x000fc60007f3e0ff */
[----:B------:R-:W-:Y:S01]  /*17020*/  IMAD.IADD R7, R159, 0x1, R163 ;  /* 0x000000019f077824 */ /* 0x000fe200078e02a3 */
[----:B------:R-:W-:Y:S02]  /*17030*/  IADD3.X R9, R165, R5, RZ, P1, !PT ;  /* 0x00000005a5097210 */ /* 0x000fe40000ffe4ff */
[----:B------:R-:W-:-:S04]  /*17040*/  LEA R6, P4, R162, R12, 0x1 ;  /* 0x0000000ca2067211 */ /* 0x000fc800078808ff */
[----:B------:R-:W-:Y:S01]  /*17050*/  LEA.HI.X R7, R162, R13, R7, 0x1, P4 ;  /* 0x0000000da2077211 */ /* 0x000fe200020f0c07 */
[----:B--2---:R-:W-:-:S05]  /*17060*/  HADD2.F32 R3, -RZ, R23.H0_H0 ;  /* 0x20000017ff037230 */ /* 0x004fca0000004100 */
[----:B------:R-:W-:-:S04]  /*17070*/  FMUL R3, R3, R16 ;  /* 0x0000001003037220 */ /* 0x000fc80000400000 */
[----:B------:R-:W-:-:S05]  /*17080*/  FFMA R3, R24, R2, R3 ;  /* 0x0000000218037223 */ /* 0x000fca0000000003 */
[----:B------:R-:W-:-:S05]  /*17090*/  F2FP.F16.F32.PACK_AB R3, RZ, R3 ;  /* 0x00000003ff03723e */ /* 0x000fca00000000ff */
[----:B------:R0:W-:Y:S01]  /*170a0*/  @P3 STG.E.U16 desc[UR44][R8.64], R3 ;  /* 0x0000000308003986 */ /* 0x0001e2000c10152c */
[----:B------:R-:W-:Y:S05]  /*170b0*/  @!P2 BRA `(.L_x_289) ;  /* 0x000000000004a947 */ /* 0x000fea0003800000 */
[----:B------:R1:W5:Y:S02]  /*170c0*/  LDG.E.LTC128B.U16 R23, desc[UR44][R6.64+0x2] ;  /* 0x0000022c06177981 */ /* 0x000364000c1e1520 */
.L_x_289:
[----:B------:R-:W-:Y:S05]  /*170d0*/  BSYNC B1 ;  /* 0x0000000000017941 */ /* 0x000fea0003800000 */
.L_x_288:
[----:B0----5:R-:W-:Y:S01]  /*170e0*/  HADD2.F32 R3, -RZ, R23.H0_H0 ;  /* 0x20000017ff037230 */ /* 0x021fe20000004100 */
[----:B------:R-:W-:Y:S01]  /*170f0*/  ISETP.GT.AND P1, PT, R153, 0x88, PT ;  /* 0x000000889900780c */ /* 0x000fe20003f24270 */
[----:B------:R-:W-:Y:S01]  /*17100*/  IMAD.WIDE.U32 R14, R169, R14, R156 ;  /* 0x0000000ea90e7225 */ /* 0x000fe200078e009c */
[----:B------:R-:W-:Y:S03]  /*17110*/  BSSY B1, `(.L_x_290) ;  /* 0x0000010000017945 */ /* 0x000fe60003800000 */
[----:B------:R-:W-:Y:S01]  /*17120*/  FMUL R10, R3, R16 ;  /* 0x00000010030a7220 */ /* 0x000fe20000400000 */
[----:B------:R-:W-:Y:S01]  /*17130*/  IMAD.IADD R167, R167, 0x1, R15 ;  /* 0x00000001a7a77824 */ /* 0x000fe200078e020f */
[----:B------:R-:W-:Y:S02]  /*17140*/  IADD3 R154, P5, R154, R14, RZ ;  /* 0x0000000e9a9a7210 */ /* 0x000fe40007fbe0ff */
[----:B------:R-:W-:Y:S01]  /*17150*/  FFMA R10, R25, R2, R10 ;  /* 0x00000002190a7223 */ /* 0x000fe2000000000a */
[----:B------:R-:W-:-:S02]  /*17160*/  ISETP.GT.AND P3, PT, R0, RZ, P1 ;  /* 0x000000ff0000720c */ /* 0x000fc40000f64270 */
[----:B------:R-:W-:Y:S02]  /*17170*/  IADD3.X R20, R167, R21, RZ, P5, !PT ;  /* 0x00000015a7147210 */ /* 0x000fe40002ffe4ff */
[----:B------:R-:W-:Y:S02]  /*17180*/  F2FP.F16.F32.PACK_AB R3, RZ, R10 ;  /* 0x0000000aff03723e */ /* 0x000fe400000000ff */
[----:B------:R-:W-:Y:S02]  /*17190*/  LEA R10, P5, R154, R12, 0x1 ;  /* 0x0000000c9a0a7211 */ /* 0x000fe400078a08ff */
[----:B------:R-:W-:Y:S02]  /*171a0*/  PRMT R21, R3, 0x7610, R21 ;  /* 0x0000761003157816 */ /* 0x000fe40000000015 */
[----:B------:R-:W-:Y:S02]  /*171b0*/  IADD3 R14, P4, R18, R14, RZ ;  /* 0x0000000e120e7210 */ /* 0x000fe40007f9e0ff */
[----:B------:R-:W-:Y:S01]  /*171c0*/  LEA.HI.X R11, R154, R13, R20, 0x1, P5 ;  /* 0x0000000d9a0b7211 */ /* 0x000fe200028f0c14 */
[----:B------:R0:W-:Y:S01]  /*171d0*/  @P2 STG.E.U16 desc[UR44][R8.64+0x2], R21 ;  /* 0x0000021508002986 */ /* 0x0001e2000c10152c */
[----:B------:R-:W-:Y:S01]  /*171e0*/  PRMT R3, R23, 0x7610, R3 ;  /* 0x0000761017037816 */ /* 0x000fe20000000003 */
[----:B------:R-:W-:Y:S08]  /*171f0*/  @!P3 BRA `(.L_x_291) ;  /* 0x000000000004b947 */ /* 0x000ff00003800000 */
[----:B------:R2:W5:Y:S02]  /*17200*/  LDG.E.LTC128B.U16 R3, desc[UR44][R10.64] ;  /* 0x0000002c0a037981 */ /* 0x000564000c1e1520 */
.L_x_291:
[----:B------:R-:W-:Y:S05]  /*17210*/  BSYNC B1 ;  /* 0x0000000000017941 */ /* 0x000fea0003800000 */
.L_x_290:
[----:B--2--5:R-:W-:Y:S01]  /*17220*/  HADD2.F32 R11, -RZ, R3.H0_H0 ;  /* 0x20000003ff0b7230 */ /* 0x024fe20000004100 */
[----:B------:R-:W-:Y:S01]  /*17230*/  ISETP.GT.AND P2, PT, R0, 0x1, P1 ;  /* 0x000000010000780c */ /* 0x000fe20000f44270 */
[----:B------:R-:W-:Y:S01]  /*17240*/  IMAD.X R15, R19, 0x1, R167, P4 ;  /* 0x00000001130f7824 */ /* 0x000fe200020e06a7 */
[----:B------:R-:W-:Y:S01]  /*17250*/  IADD3 R10, P4, R8, R160, RZ ;  /* 0x000000a0080a7210 */ /* 0x000fe20007f9e0ff */
[----:B------:R-:W-:Y:S01]  /*17260*/  BSSY B1, `(.L_x_292) ;  /* 0x000000c000017945 */ /* 0x000fe20003800000 */
[----:B------:R-:W-:Y:S01]  /*17270*/  FMUL R11, R11, R16 ;  /* 0x000000100b0b7220 */ /* 0x000fe20000400000 */
[----:B------:R-:W-:-:S04]  /*17280*/  IMAD.WIDE.U32 R22, R22, UR42, R14 ;  /* 0x0000002a16167c25 */ /* 0x000fc8000f8e000e */
[----:B------:R-:W-:Y:S01]  /*17290*/  FFMA R11, R26, R2, R11 ;  /* 0x000000021a0b7223 */ /* 0x000fe2000000000b */
[----:B------:R-:W-:Y:S02]  /*172a0*/  IADD3 R159, R159, R23, RZ ;  /* 0x000000179f9f7210 */ /* 0x000fe40007ffe0ff */
[C---:B------:R-:W-:Y:S02]  /*172b0*/  LEA R12, P5, R22.reuse, R12, 0x1 ;  /* 0x0000000c160c7211 */ /* 0x040fe400078a08ff */
[----:B------:R-:W-:Y:S01]  /*172c0*/  F2FP.F16.F32.PACK_AB R14, RZ, R11 ;  /* 0x0000000bff0e723e */ /* 0x000fe200000000ff */
[----:B------:R-:W-:Y:S01]  /*172d0*/  IMAD.X R11, R9, 0x1, R158, P4 ;  /* 0x00000001090b7824 */ /* 0x000fe200020e069e */
[----:B------:R-:W-:-:S04]  /*172e0*/  LEA.HI.X R13, R22, R13, R159, 0x1, P5 ;  /* 0x0000000d160d7211 */ /* 0x000fc800028f0c9f */
[----:B------:R2:W-:Y:S01]  /*172f0*/  @P3 STG.E.U16 desc[UR44][R10.64], R14 ;  /* 0x0000000e0a003986 */ /* 0x0005e2000c10152c */
[----:B------:R-:W-:Y:S05]  /*17300*/  @!P2 BRA `(.L_x_293) ;  /* 0x000000000004a947 */ /* 0x000fea0003800000 */
[----:B------:R3:W5:Y:S02]  /*17310*/  LDG.E.LTC128B.U16 R3, desc[UR44][R12.64+0x2] ;  /* 0x0000022c0c037981 */ /* 0x000764000c1e1520 */
.L_x_293:
[----:B------:R-:W-:Y:S05]  /*17320*/  BSYNC B1 ;  /* 0x0000000000017941 */ /* 0x000fea0003800000 */
.L_x_292:
[----:B-----5:R-:W-:Y:S01]  /*17330*/  HADD2.F32 R15, -RZ, R3.H0_H0 ;  /* 0x20000003ff0f7230 */ /* 0x020fe20000004100 */
[----:B------:R-:W-:Y:S01]  /*17340*/  ISETP.GT.AND P3, PT, R0, 0x8, P0 ;  /* 0x000000080000780c */ /* 0x000fe20000764270 */
[----:B------:R-:W-:Y:S03]  /*17350*/  BSSY B1, `(.L_x_294) ;  /* 0x0000007000017945 */ /* 0x000fe60003800000 */
[----:B--2---:R-:W-:-:S04]  /*17360*/  FMUL R14, R15, R16 ;  /* 0x000000100f0e7220 */ /* 0x004fc80000400000 */
[----:B------:R-:W-:-:S05]  /*17370*/  FFMA R14, R27, R2, R14 ;  /* 0x000000021b0e7223 */ /* 0x000fca000000000e */
[----:B------:R-:W-:-:S05]  /*17380*/  F2FP.F16.F32.PACK_AB R14, RZ, R14 ;  /* 0x0000000eff0e723e */ /* 0x000fca00000000ff */
[----:B------:R2:W-:Y:S01]  /*17390*/  @P2 STG.E.U16 desc[UR44][R10.64+0x2], R14 ;  /* 0x0000020e0a002986 */ /* 0x0005e2000c10152c */
[----:B------:R-:W-:Y:S05]  /*173a0*/  @!P3 BRA `(.L_x_295) ;  /* 0x000000000004b947 */ /* 0x000fea0003800000 */
[----:B------:R4:W5:Y:S02]  /*173b0*/  LDG.E.LTC128B.U16 R3, desc[UR44][R6.64+0x10] ;  /* 0x0000102c06037981 */ /* 0x000964000c1e1520 */
.L_x_295:
[----:B------:R-:W-:Y:S05]  /*173c0*/  BSYNC B1 ;  /* 0x0000000000017941 */ /* 0x000fea0003800000 */
.L_x_294:
[----:B--2--5:R-:W-:Y:S01]  /*173d0*/  HADD2.F32 R11, -RZ, R3.H0_H0 ;  /* 0x20000003ff0b7230 */ /* 0x024fe20000004100 */
[----:B------:R-:W-:Y:S01]  /*173e0*/  ISETP.GT.AND P2, PT, R0, 0x9, P0 ;  /* 0x000000090000780c */ /* 0x000fe20000744270 */
[----:B------:R-:W-:Y:S03]  /*173f0*/  BSSY B1, `(.L_x_296) ;  /* 0x0000007000017945 */ /* 0x000fe60003800000 */
[----:B------:R-:W-:-:S04]  /*17400*/  FMUL R11, R11, R16 ;  /* 0x000000100b0b7220 */ /* 0x000fc80000400000 */
[----:B------:R-:W-:-:S05]  /*17410*/  FFMA R11, R28, R2, R11 ;  /* 0x000000021c0b7223 */ /* 0x000fca000000000b */
[----:B------:R-:W-:-:S05]  /*17420*/  F2FP.F16.F32.PACK_AB R11, RZ, R11 ;  /* 0x0000000bff0b723e */ /* 0x000fca00000000ff */
[----:B------:R2:W-:Y:S01]  /*17430*/  @P3 STG.E.U16 desc[UR44][R8.64+0x10], R11 ;  /* 0x0000100b08003986 */ /* 0x0005e2000c10152c */
[----:B------:R-:W-:Y:S05]  /*17440*/  @!P2 BRA `(.L_x_297) ;  /* 0x000000000004a947 */ /* 0x000fea0003800000 */
[----:B------:R0:W5:Y:S02]  /*17450*/  LDG.E.LTC128B.U16 R3, desc[UR44][R6.64+0x12] ;  /* 0x0000122c06037981 */ /* 0x000164000c1e1520 */
.L_x_297:
[----:B------:R-:W-:Y:S05]  /*17460*/  BSYNC B1 ;  /* 0x0000000000017941 */ /* 0x000fea0003800000 */
.L_x_296:
        /* <DEDUP_REMOVED lines=9> */
.L_x_299:
[----:B------:R-:W-:Y:S05]  /*17500*/  BSYNC B1 ;  /* 0x0000000000017941 */ /* 0x000fea0003800000 */
.L_x_298:
[----:B-----5:R-:W-:Y:S01]  /*17510*/  HADD2.F32 R11, -RZ, R3.H0_H0 ;  /* 0x20000003ff0b7230 */ /* 0x020fe20000004100 */
[----:B--2---:R-:W-:Y:S01]  /*17520*/  IADD3 R10, P3, R160, R8, RZ ;  /* 0x00000008a00a7210 */ /* 0x004fe20007f7e0ff */
[----:B------:R-:W-:Y:S01]  /*17530*/  BSSY B1, `(.L_x_300) ;  /* 0x0000009000017945 */ /* 0x000fe20003800000 */
[----:B------:R-:W-:Y:S02]  /*17540*/  ISETP.GT.AND P2, PT, R0, 0x9, P1 ;  /* 0x000000090000780c */ /* 0x000fe40000f44270 */
[----:B------:R-:W-:-:S04]  /*17550*/  FMUL R11, R11, R16 ;  /* 0x000000100b0b7220 */ /* 0x000fc80000400000 */
[----:B------:R-:W-:-:S05]  /*17560*/  FFMA R11, R30, R2, R11 ;  /* 0x000000021e0b7223 */ /* 0x000fca000000000b */
[----:B------:R-:W-:Y:S02]  /*17570*/  F2FP.F16.F32.PACK_AB R14, RZ, R11 ;  /* 0x0000000bff0e723e */ /* 0x000fe400000000ff */
[----:B------:R-:W-:-:S05]  /*17580*/  IADD3.X R11, R158, R9, RZ, P3, !PT ;  /* 0x000000099e0b7210 */ /* 0x000fca0001ffe4ff */
[----:B------:R2:W-:Y:S01]  /*17590*/  @P4 STG.E.U16 desc[UR44][R10.64+0x10], R14 ;  /* 0x0000100e0a004986 */ /* 0x0005e2000c10152c */
[----:B------:R-:W-:Y:S05]  /*175a0*/  @!P2 BRA `(.L_x_301) ;  /* 0x000000000004a947 */ /* 0x000fea0003800000 */
[----:B------:R0:W5:Y:S02]  /*175b0*/  LDG.E.LTC128B.U16 R3, desc[UR44][R12.64+0x12] ;  /* 0x0000122c0c037981 */ /* 0x000164000c1e1520 */
.L_x_301:
[----:B------:R-:W-:Y:S05]  /*175c0*/  BSYNC B1 ;  /* 0x0000000000017941 */ /* 0x000fea0003800000 */
.L_x_300:
[----:B--2--5:R-:W-:Y:S01]  /*175d0*/  HADD2.F32 R11, -RZ, R3.H0_H0 ;  /* 0x20000003ff0b7230 */ /* 0x024fe20000004100 */
[----:B------:R-:W-:Y:S01]  /*175e0*/  IADD3 R160, P4, P5, R160, R4, R161 ;  /* 0x00000004a0a07210 */ /* 0x000fe20007d9e0a1 */
[----:B------:R-:W-:Y:S01]  /*175f0*/  BSSY B1, `(.L_x_302) ;  /* 0x0000009000017945 */ /* 0x000fe20003800000 */
[----:B------:R-:W-:Y:S02]  /*17600*/  ISETP.GT.AND P3, PT, R0, 0x10, P0 ;  /* 0x000000100000780c */ /* 0x000fe40000764270 */
[----:B------:R-:W-:Y:S01]  /*17610*/  FMUL R10, R11, R16 ;  /* 0x000000100b0a7220 */ /* 0x000fe20000400000 */
[----:B------:R-:W-:-:S03]  /*17620*/  IADD3.X R161, R158, R5, R165, P4, P5 ;  /* 0x000000059ea17210 */ /* 0x000fc600027ea4a5 */
[----:B------:R-:W-:-:S05]  /*17630*/  FFMA R10, R31, R2, R10 ;  /* 0x000000021f0a7223 */ /* 0x000fca000000000a */
[----:B------:R-:W-:-:S05]  /*17640*/  F2FP.F16.F32.PACK_AB R10, RZ, R10 ;  /* 0x0000000aff0a723e */ /* 0x000fca00000000ff */
[----:B------:R2:W-:Y:S01]  /*17650*/  @P2 STG.E.U16 desc[UR44][R160.64+0x12], R10 ;  /* 0x0000120aa0002986 */ /* 0x0005e2000c10152c */
[----:B------:R-:W-:Y:S05]  /*17660*/  @!P3 BRA `(.L_x_303) ;  /* 0x000000000004b947 */ /* 0x000fea0003800000 */
[----:B------:R0:W5:Y:S02]  /*17670*/  LDG.E.LTC128B.U16 R3, desc[UR44][R6.64+0x20] ;  /* 0x0000202c06037981 */ /* 0x000164000c1e1520 */
.L_x_303:
[----:B------:R-:W-:Y:S05]  /*17680*/  BSYNC B1 ;  /* 0x0000000000017941 */ /* 0x000fea0003800000 */
.L_x_302:
[----:B-----5:R-:W-:Y:S01]  /*17690*/  HADD2.F32 R5, -RZ, R3.H0_H0 ;  /* 0x20000003ff057230 */ /* 0x020fe20000004100 */
        /* <DEDUP_REMOVED lines=8> */
.L_x_305:
[----:B------:R-:W-:Y:S05]  /*17720*/  BSYNC B1 ;  /* 0x0000000000017941 */ /* 0x000fea0003800000 */
.L_x_304:
[----:B0----5:R-:W-:Y:S01]  /*17730*/  HADD2.F32 R5, -RZ, R3.H0_H0 ;  /* 0x20000003ff057230 */ /* 0x021fe20000004100 */
        /* <DEDUP_REMOVED lines=8> */
.L_x_307:
[----:B------:R-:W-:Y:S05]  /*177c0*/  BSYNC B1 ;  /* 0x0000000000017941 */ /* 0x000fea0003800000 */
.L_x_306:
[----:B-----5:R-:W-:Y:S01]  /*177d0*/  HADD2.F32 R5, -RZ, R3.H0_H0 ;  /* 0x20000003ff057230 */ /* 0x020fe20000004100 */
[----:B------:R-:W-:Y:S01]  /*177e0*/  ISETP.GT.AND P2, PT, R0, 0x11, P1 ;  /* 0x000000110000780c */ /* 0x000fe20000f44270 */
[----:B0-----:R-:W-:Y:S01]  /*177f0*/  @P3 IMAD.MOV.U32 R4, RZ, RZ, R160 ;  /* 0x000000ffff043224 */ /* 0x001fe200078e00a0 */
[----:B------:R-:W-:Y:S02]  /*17800*/  BSSY B1, `(.L_x_308) ;  /* 0x0000009000017945 */ /* 0x000fe40003800000 */
[----:B------:R-:W-:-:S04]  /*17810*/  FMUL R5, R5, R16 ;  /* 0x0000001005057220 */ /* 0x000fc80000400000 */
[----:B------:R-:W-:-:S05]  /*17820*/  FFMA R5, R34, R2, R5 ;  /* 0x0000000222057223 */ /* 0x000fca0000000005 */
[----:B------:R-:W-:-:S04]  /*17830*/  F2FP.F16.F32.PACK_AB R5, RZ, R5 ;  /* 0x00000005ff05723e */ /* 0x000fc800000000ff */
[----:B--2---:R-:W-:Y:S02]  /*17840*/  PRMT R10, R5, 0x7610, R10 ;  /* 0x00007610050a7816 */ /* 0x004fe4000000000a */
[----:B------:R-:W-:-:S05]  /*17850*/  @P3 MOV R5, R161 ;  /* 0x000000a100053202 */ /* 0x000fca0000000f00 */
[----:B------:R0:W-:Y:S01]  /*17860*/  @P3 STG.E.U16 desc[UR44][R4.64+0x20], R10 ;  /* 0x0000200a04003986 */ /* 0x0001e2000c10152c */
[----:B------:R-:W-:Y:S05]  /*17870*/  @!P2 BRA `(.L_x_309) ;  /* 0x000000000004a947 */ /* 0x000fea0003800000 */
[----:B------:R2:W5:Y:S02]  /*17880*/  LDG.E.LTC128B.U16 R3, desc[UR44][R12.64+0x22] ;  /* 0x0000222c0c037981 */ /* 0x000564000c1e1520 */
.L_x_309:
[----:B------:R-:W-:Y:S05]  /*17890*/  BSYNC B1 ;  /* 0x0000000000017941 */ /* 0x000fea0003800000 */
.L_x_308:
[----:B0----5:R-:W-:Y:S01]  /*178a0*/  HADD2.F32 R5, -RZ, R3.H0_H0 ;  /* 0x20000003ff057230 */ /* 0x021fe20000004100 */
[----:B------:R-:W-:Y:S01]  /*178b0*/  ISETP.GT.AND P3, PT, R0, 0x18, P0 ;  /* 0x000000180000780c */ /* 0x000fe20000764270 */
[----:B------:R-:W-:Y:S03]  /*178c0*/  BSSY B1, `(.L_x_310) ;  /* 0x000000a000017945 */ /* 0x000fe60003800000 */
[----:B------:R-:W-:Y:S01]  /*178d0*/  FMUL R4, R5, R16 ;  /* 0x0000001005047220 */ /* 0x000fe20000400000 */
[----:B------:R-:W-:-:S03]  /*178e0*/  @P2 MOV R5, R161 ;  /* 0x000000a100052202 */ /* 0x000fc60000000f00 */
[----:B------:R-:W-:-:S05]  /*178f0*/  FFMA R4, R35, R2, R4 ;  /* 0x0000000223047223 */ /* 0x000fca0000000004 */
[----:B------:R-:W-:-:S04]  /*17900*/  F2FP.F16.F32.PACK_AB R4, RZ, R4 ;  /* 0x00000004ff04723e */ /* 0x000fc800000000ff */
[----:B------:R-:W-:Y:S01]  /*17910*/  PRMT R10, R4, 0x7610, R10 ;  /* 0x00007610040a7816 */ /* 0x000fe2000000000a */
[----:B------:R-:W-:-:S05]  /*17920*/  @P2 IMAD.MOV.U32 R4, RZ, RZ, R160 ;  /* 0x000000ffff042224 */ /* 0x000fca00078e00a0 */
[----:B------:R0:W-:Y:S01]  /*17930*/  @P2 STG.E.U16 desc[UR44][R4.64+0x22], R10 ;  /* 0x0000220a04002986 */ /* 0x0001e2000c10152c */
[----:B------:R-:W-:Y:S05]  /*17940*/  @!P3 BRA `(.L_x_311) ;  /* 0x000000000004b947 */ /* 0x000fea0003800000 */
[----:B------:R0:W5:Y:S02]  /*17950*/  LDG.E.LTC128B.U16 R3, desc[UR44][R6.64+0x30] ;  /* 0x0000302c06037981 */ /* 0x000164000c1e1520 */
.L_x_311:
[----:B------:R-:W-:Y:S05]  /*17960*/  BSYNC B1 ;  /* 0x0000000000017941 */ /* 0x000fea0003800000 */
.L_x_310:
        /* <DEDUP_REMOVED lines=9> */
.L_x_313:
[----:B------:R-:W-:Y:S05]  /*17a00*/  BSYNC B1 ;  /* 0x0000000000017941 */ /* 0x000fea0003800000 */
.L_x_312:
        /* <DEDUP_REMOVED lines=9> */
.L_x_315:
[----:B------:R-:W-:Y:S05]  /*17aa0*/  BSYNC B1 ;  /* 0x0000000000017941 */ /* 0x000fea0003800000 */
.L_x_314:
[----:B-----5:R-:W-:Y:S01]  /*17ab0*/  HADD2.F32 R5, -RZ, R3.H0_H0 ;  /* 0x20000003ff057230 */ /* 0x020fe20000004100 */
[----:B------:R-:W-:Y:S01]  /*17ac0*/  ISETP.GT.AND P2, PT, R0, 0x19, P1 ;  /* 0x000000190000780c */ /* 0x000fe20000f44270 */
[----:B0-----:R-:W-:Y:S01]  /*17ad0*/  @P3 IMAD.MOV.U32 R4, RZ, RZ, R160 ;  /* 0x000000ffff043224 */ /* 0x001fe200078e00a0 */
[----:B------:R-:W-:Y:S02]  /*17ae0*/  BSSY B1, `(.L_x_316) ;  /* 0x0000009000017945 */ /* 0x000fe40003800000 */
[----:B------:R-:W-:-:S04]  /*17af0*/  FMUL R5, R5, R16 ;  /* 0x0000001005057220 */ /* 0x000fc80000400000 */
[----:B------:R-:W-:-:S05]  /*17b00*/  FFMA R5, R38, R2, R5 ;  /* 0x0000000226057223 */ /* 0x000fca0000000005 */
[----:B------:R-:W-:-:S04]  /*17b10*/  F2FP.F16.F32.PACK_AB R5, RZ, R5 ;  /* 0x00000005ff05723e */ /* 0x000fc800000000ff */
[----:B------:R-:W-:Y:S02]  /*17b20*/  PRMT R10, R5, 0x7610, R10 ;  /* 0x00007610050a7816 */ /* 0x000fe4000000000a */
[----:B------:R-:W-:-:S05]  /*17b30*/  @P3 MOV R5, R161 ;  /* 0x000000a100053202 */ /* 0x000fca0000000f00 */
[----:B------:R0:W-:Y:S01]  /*17b40*/  @P3 STG.E.U16 desc[UR44][R4.64+0x30], R10 ;  /* 0x0000300a04003986 */ /* 0x0001e2000c10152c */
[----:B------:R-:W-:Y:S05]  /*17b50*/  @!P2 BRA `(.L_x_317) ;  /* 0x000000000004a947 */ /* 0x000fea0003800000 */
[----:B------:R0:W5:Y:S02]  /*17b60*/  LDG.E.LTC128B.U16 R3, desc[UR44][R12.64+0x32] ;  /* 0x0000322c0c037981 */ /* 0x000164000c1e1520 */
.L_x_317:
[----:B------:R-:W-:Y:S05]  /*17b70*/  BSYNC B1 ;  /* 0x0000000000017941 */ /* 0x000fea0003800000 */
.L_x_316:
        /* <DEDUP_REMOVED lines=12> */
.L_x_319:
[----:B------:R-:W-:Y:S05]  /*17c40*/  BSYNC B1 ;  /* 0x0000000000017941 */ /* 0x000fea0003800000 */
.L_x_318:
        /* <DEDUP_REMOVED lines=9> */
.L_x_321:
[----:B------:R-:W-:Y:S05]  /*17ce0*/  BSYNC B1 ;  /* 0x0000000000017941 */ /* 0x000fea0003800000 */
.L_x_320:
        /* <DEDUP_REMOVED lines=9> */
.L_x_323:
[----:B------:R-:W-:Y:S05]  /*17d80*/  BSYNC B1 ;  /* 0x0000000000017941 */ /* 0x000fea0003800000 */
.L_x_322:
        /* <DEDUP_REMOVED lines=12> */
.L_x_325:
[----:B------:R-:W-:Y:S05]  /*17e50*/  BSYNC B1 ;  /* 0x0000000000017941 */ /* 0x000fea0003800000 */
.L_x_324:
        /* <DEDUP_REMOVED lines=12> */
.L_x_327:
[----:B------:R-:W-:Y:S05]  /*17f20*/  BSYNC B1 ;  /* 0x0000000000017941 */ /* 0x000fea0003800000 */
.L_x_326:
        /* <DEDUP_REMOVED lines=9> */
.L_x_329:
[----:B------:R-:W-:Y:S05]  /*17fc0*/  BSYNC B1 ;  /* 0x0000000000017941 */ /* 0x000fea0003800000 */
.L_x_328:
        /* <DEDUP_REMOVED lines=9> */
.L_x_331:
[----:B------:R-:W-:Y:S05]  /*18060*/  BSYNC B1 ;  /* 0x0000000000017941 */ /* 0x000fea0003800000 */
.L_x_330:
        /* <DEDUP_REMOVED lines=12> */
.L_x_333:
[----:B------:R-:W-:Y:S05]  /*18130*/  BSYNC B1 ;  /* 0x0000000000017941 */ /* 0x000fea0003800000 */
.L_x_332:
        /* <DEDUP_REMOVED lines=12> */
.L_x_335:
[----:B------:R-:W-:Y:S05]  /*18200*/  BSYNC B1 ;  /* 0x0000000000017941 */ /* 0x000fea0003800000 */
.L_x_334:
        /* <DEDUP_REMOVED lines=9> */
.L_x_337:
[----:B------:R-:W-:Y:S05]  /*182a0*/  BSYNC B1 ;  /* 0x0000000000017941 */ /* 0x000fea0003800000 */
.L_x_336:
        /* <DEDUP_REMOVED lines=9> */
.L_x_339:
[----:B------:R-:W-:Y:S05]  /*18340*/  BSYNC B1 ;  /* 0x0000000000017941 */ /* 0x000fea0003800000 */
.L_x_338:
        /* <DEDUP_REMOVED lines=12> */
.L_x_341:
[----:B------:R-:W-:Y:S05]  /*18410*/  BSYNC B1 ;  /* 0x0000000000017941 */ /* 0x000fea0003800000 */
.L_x_340:
        /* <DEDUP_REMOVED lines=12> */
.L_x_343:
[----:B------:R-:W-:Y:S05]  /*184e0*/  BSYNC B1 ;  /* 0x0000000000017941 */ /* 0x000fea0003800000 */
.L_x_342:
        /* <DEDUP_REMOVED lines=9> */
.L_x_345:
[----:B------:R-:W-:Y:S05]  /*18580*/  BSYNC B1 ;  /* 0x0000000000017941 */ /* 0x000fea0003800000 */
.L_x_344:
        /* <DEDUP_REMOVED lines=9> */
.L_x_347:
[----:B------:R-:W-:Y:S05]  /*18620*/  BSYNC B1 ;  /* 0x0000000000017941 */ /* 0x000fea0003800000 */
.L_x_346:
        /* <DEDUP_REMOVED lines=12> */
.L_x_349:
[----:B------:R-:W-:Y:S05]  /*186f0*/  BSYNC B1 ;  /* 0x0000000000017941 */ /* 0x000fea0003800000 */
.L_x_348:
        /* <DEDUP_REMOVED lines=12> */
.L_x_351:
[----:B------:R-:W-:Y:S05]  /*187c0*/  BSYNC B1 ;  /* 0x0000000000017941 */ /* 0x000fea0003800000 */
.L_x_350:
        /* <DEDUP_REMOVED lines=9> */
.L_x_353:
[----:B------:R-:W-:Y:S05]  /*18860*/  BSYNC B1 ;  /* 0x0000000000017941 */ /* 0x000fea0003800000 */
.L_x_352:
        /* <DEDUP_REMOVED lines=9> */
.L_x_355:
[----:B------:R-:W-:Y:S05]  /*18900*/  BSYNC B1 ;  /* 0x0000000000017941 */ /* 0x000fea0003800000 */
.L_x_354:
        /* <DEDUP_REMOVED lines=12> */
.L_x_357:
[----:B------:R-:W-:Y:S05]  /*189d0*/  BSYNC B1 ;  /* 0x0000000000017941 */ /* 0x000fea0003800000 */
.L_x_356:
        /* <DEDUP_REMOVED lines=12> */
.L_x_359:
[----:B------:R-:W-:Y:S05]  /*18aa0*/  BSYNC B1 ;  /* 0x0000000000017941 */ /* 0x000fea0003800000 */
.L_x_358:
        /* <DEDUP_REMOVED lines=9> */
.L_x_361:
[----:B------:R-:W-:Y:S05]  /*18b40*/  BSYNC B1 ;  /* 0x0000000000017941 */ /* 0x000fea0003800000 */
.L_x_360:
        /* <DEDUP_REMOVED lines=9> */
.L_x_363:
[----:B------:R-:W-:Y:S05]  /*18be0*/  BSYNC B1 ;  /* 0x0000000000017941 */ /* 0x000fea0003800000 */
.L_x_362:
        /* <DEDUP_REMOVED lines=12> */
.L_x_365:
[----:B------:R-:W-:Y:S05]  /*18cb0*/  BSYNC B1 ;  /* 0x0000000000017941 */ /* 0x000fea0003800000 */
.L_x_364:
        /* <DEDUP_REMOVED lines=12> */
.L_x_367:
[----:B------:R-:W-:Y:S05]  /*18d80*/  BSYNC B1 ;  /* 0x0000000000017941 */ /* 0x000fea0003800000 */
.L_x_366:
        /* <DEDUP_REMOVED lines=9> */
.L_x_369:
[----:B------:R-:W-:Y:S05]  /*18e20*/  BSYNC B1 ;  /* 0x0000000000017941 */ /* 0x000fea0003800000 */
.L_x_368:
        /* <DEDUP_REMOVED lines=9> */
.L_x_371:
[----:B------:R-:W-:Y:S05]  /*18ec0*/  BSYNC B1 ;  /* 0x0000000000017941 */ /* 0x000fea0003800000 */
.L_x_370:
        /* <DEDUP_REMOVED lines=12> */
.L_x_373:
[----:B------:R-:W-:Y:S05]  /*18f90*/  BSYNC B1 ;  /* 0x0000000000017941 */ /* 0x000fea0003800000 */
.L_x_372:
        /* <DEDUP_REMOVED lines=12> */
.L_x_375:
[----:B------:R-:W-:Y:S05]  /*19060*/  BSYNC B1 ;  /* 0x0000000000017941 */ /* 0x000fea0003800000 */
.L_x_374:
        /* <DEDUP_REMOVED lines=9> */
.L_x_377:
[----:B------:R-:W-:Y:S05]  /*19100*/  BSYNC B1 ;  /* 0x0000000000017941 */ /* 0x000fea0003800000 */
.L_x_376:
        /* <DEDUP_REMOVED lines=9> */
.L_x_379:
[----:B------:R-:W-:Y:S05]  /*191a0*/  BSYNC B1 ;  /* 0x0000000000017941 */ /* 0x000fea0003800000 */
.L_x_378:
        /* <DEDUP_REMOVED lines=12> */
.L_x_381:
[----:B------:R-:W-:Y:S05]  /*19270*/  BSYNC B1 ;  /* 0x0000000000017941 */ /* 0x000fea0003800000 */
.L_x_380:
        /* <DEDUP_REMOVED lines=12> */
.L_x_383:
[----:B------:R-:W-:Y:S05]  /*19340*/  BSYNC B1 ;  /* 0x0000000000017941 */ /* 0x000fea0003800000 */
.L_x_382:
        /* <DEDUP_REMOVED lines=9> */
.L_x_385:
[----:B------:R-:W-:Y:S05]  /*193e0*/  BSYNC B1 ;  /* 0x0000000000017941 */ /* 0x000fea0003800000 */
.L_x_384:
        /* <DEDUP_REMOVED lines=9> */
.L_x_387:
[----:B------:R-:W-:Y:S05]  /*19480*/  BSYNC B1 ;  /* 0x0000000000017941 */ /* 0x000fea0003800000 */
.L_x_386:
        /* <DEDUP_REMOVED lines=12> */
.L_x_389:
[----:B------:R-:W-:Y:S05]  /*19550*/  BSYNC B1 ;  /* 0x0000000000017941 */ /* 0x000fea0003800000 */
.L_x_388:
        /* <DEDUP_REMOVED lines=12> */
.L_x_391:
[----:B------:R-:W-:Y:S05]  /*19620*/  BSYNC B1 ;  /* 0x0000000000017941 */ /* 0x000fea0003800000 */
.L_x_390:
        /* <DEDUP_REMOVED lines=9> */
.L_x_393:
[----:B------:R-:W-:Y:S05]  /*196c0*/  BSYNC B1 ;  /* 0x0000000000017941 */ /* 0x000fea0003800000 */
.L_x_392:
        /* <DEDUP_REMOVED lines=9> */
.L_x_395:
[----:B------:R-:W-:Y:S05]  /*19760*/  BSYNC B1 ;  /* 0x0000000000017941 */ /* 0x000fea0003800000 */
.L_x_394:
        /* <DEDUP_REMOVED lines=12> */
.L_x_397:
[----:B------:R-:W-:Y:S05]  /*19830*/  BSYNC B1 ;  /* 0x0000000000017941 */ /* 0x000fea0003800000 */
.L_x_396:
        /* <DEDUP_REMOVED lines=12> */
.L_x_399:
[----:B------:R-:W-:Y:S05]  /*19900*/  BSYNC B1 ;  /* 0x0000000000017941 */ /* 0x000fea0003800000 */
.L_x_398:
        /* <DEDUP_REMOVED lines=9> */
.L_x_401:
[----:B------:R-:W-:Y:S05]  /*199a0*/  BSYNC B1 ;  /* 0x0000000000017941 */ /* 0x000fea0003800000 */
.L_x_400:
        /* <DEDUP_REMOVED lines=9> */
.L_x_403:
[----:B------:R-:W-:Y:S05]  /*19a40*/  BSYNC B1 ;  /* 0x0000000000017941 */ /* 0x000fea0003800000 */
.L_x_402:
        /* <DEDUP_REMOVED lines=12> */
.L_x_405:
[----:B------:R-:W-:Y:S05]  /*19b10*/  BSYNC B1 ;  /* 0x0000000000017941 */ /* 0x000fea0003800000 */
.L_x_404:
        /* <DEDUP_REMOVED lines=12> */
.L_x_407:
[----:B------:R-:W-:Y:S05]  /*19be0*/  BSYNC B1 ;  /* 0x0000000000017941 */ /* 0x000fea0003800000 */
.L_x_406:
        /* <DEDUP_REMOVED lines=9> */
.L_x_409:
[----:B------:R-:W-:Y:S05]  /*19c80*/  BSYNC B1 ;  /* 0x0000000000017941 */ /* 0x000fea0003800000 */
.L_x_408:
        /* <DEDUP_REMOVED lines=9> */
.L_x_411:
[----:B------:R-:W-:Y:S05]  /*19d20*/  BSYNC B1 ;  /* 0x0000000000017941 */ /* 0x000fea0003800000 */
.L_x_410:
        /* <DEDUP_REMOVED lines=12> */
.L_x_413:
[----:B------:R-:W-:Y:S05]  /*19df0*/  BSYNC B1 ;  /* 0x0000000000017941 */ /* 0x000fea0003800000 */
.L_x_412:
        /* <DEDUP_REMOVED lines=12> */
.L_x_415:
[----:B------:R-:W-:Y:S05]  /*19ec0*/  BSYNC B1 ;  /* 0x0000000000017941 */ /* 0x000fea0003800000 */
.L_x_414:
        /* <DEDUP_REMOVED lines=9> */
.L_x_417:
[----:B------:R-:W-:Y:S05]  /*19f60*/  BSYNC B1 ;  /* 0x0000000000017941 */ /* 0x000fea0003800000 */
.L_x_416:
        /* <DEDUP_REMOVED lines=9> */
.L_x_419:
[----:B------:R-:W-:Y:S05]  /*1a000*/  BSYNC B1 ;  /* 0x0000000000017941 */ /* 0x000fea0003800000 */
.L_x_418:
        /* <DEDUP_REMOVED lines=12> */
.L_x_421:
[----:B------:R-:W-:Y:S05]  /*1a0d0*/  BSYNC B1 ;  /* 0x0000000000017941 */ /* 0x000fea0003800000 */
.L_x_420:
        /* <DEDUP_REMOVED lines=12> */
.L_x_423:
[----:B------:R-:W-:Y:S05]  /*1a1a0*/  BSYNC B1 ;  /* 0x0000000000017941 */ /* 0x000fea0003800000 */
.L_x_422:
        /* <DEDUP_REMOVED lines=9> */
.L_x_425:
[----:B------:R-:W-:Y:S05]  /*1a240*/  BSYNC B1 ;  /* 0x0000000000017941 */ /* 0x000fea0003800000 */
.L_x_424:
        /* <DEDUP_REMOVED lines=9> */
.L_x_427:
[----:B------:R-:W-:Y:S05]  /*1a2e0*/  BSYNC B1 ;  /* 0x0000000000017941 */ /* 0x000fea0003800000 */
.L_x_426:
        /* <DEDUP_REMOVED lines=12> */
.L_x_429:
[----:B------:R-:W-:Y:S05]  /*1a3b0*/  BSYNC B1 ;  /* 0x0000000000017941 */ /* 0x000fea0003800000 */
.L_x_428:
        /* <DEDUP_REMOVED lines=12> */
.L_x_431:
[----:B------:R-:W-:Y:S05]  /*1a480*/  BSYNC B1 ;  /* 0x0000000000017941 */ /* 0x000fea0003800000 */
.L_x_430:
        /* <DEDUP_REMOVED lines=9> */
.L_x_433:
[----:B------:R-:W-:Y:S05]  /*1a520*/  BSYNC B1 ;  /* 0x0000000000017941 */ /* 0x000fea0003800000 */
.L_x_432:
        /* <DEDUP_REMOVED lines=9> */
.L_x_435:
[----:B------:R-:W-:Y:S05]  /*1a5c0*/  BSYNC B1 ;  /* 0x0000000000017941 */ /* 0x000fea0003800000 */
.L_x_434:
        /* <DEDUP_REMOVED lines=12> */
.L_x_437:
[----:B------:R-:W-:Y:S05]  /*1a690*/  BSYNC B1 ;  /* 0x0000000000017941 */ /* 0x000fea0003800000 */
.L_x_436:
        /* <DEDUP_REMOVED lines=12> */
.L_x_439:
[----:B------:R-:W-:Y:S05]  /*1a760*/  BSYNC B1 ;  /* 0x0000000000017941 */ /* 0x000fea0003800000 */
.L_x_438:
        /* <DEDUP_REMOVED lines=9> */
.L_x_441:
[----:B------:R-:W-:Y:S05]  /*1a800*/  BSYNC B1 ;  /* 0x0000000000017941 */ /* 0x000fea0003800000 */
.L_x_440:
        /* <DEDUP_REMOVED lines=9> */
.L_x_443:
[----:B------:R-:W-:Y:S05]  /*1a8a0*/  BSYNC B1 ;  /* 0x0000000000017941 */ /* 0x000fea0003800000 */
.L_x_442:
        /* <DEDUP_REMOVED lines=12> */
.L_x_445:
[----:B------:R-:W-:Y:S05]  /*1a970*/  BSYNC B1 ;  /* 0x0000000000017941 */ /* 0x000fea0003800000 */
.L_x_444:
        /* <DEDUP_REMOVED lines=12> */
.L_x_447:
[----:B------:R-:W-:Y:S05]  /*1aa40*/  BSYNC B1 ;  /* 0x0000000000017941 */ /* 0x000fea0003800000 */
.L_x_446:
        /* <DEDUP_REMOVED lines=9> */
.L_x_449:
[----:B------:R-:W-:Y:S05]  /*1aae0*/  BSYNC B1 ;  /* 0x0000000000017941 */ /* 0x000fea0003800000 */
.L_x_448:
        /* <DEDUP_REMOVED lines=9> */
.L_x_451:
[----:B------:R-:W-:Y:S05]  /*1ab80*/  BSYNC B1 ;  /* 0x0000000000017941 */ /* 0x000fea0003800000 */
.L_x_450:
        /* <DEDUP_REMOVED lines=12> */
.L_x_453:
[----:B------:R-:W-:Y:S05]  /*1ac50*/  BSYNC B1 ;  /* 0x0000000000017941 */ /* 0x000fea0003800000 */
.L_x_452:
        /* <DEDUP_REMOVED lines=12> */
.L_x_455:
[----:B------:R-:W-:Y:S05]  /*1ad20*/  BSYNC B1 ;  /* 0x0000000000017941 */ /* 0x000fea0003800000 */
.L_x_454:
        /* <DEDUP_REMOVED lines=9> */
.L_x_457:
[----:B------:R-:W-:Y:S05]  /*1adc0*/  BSYNC B1 ;  /* 0x0000000000017941 */ /* 0x000fea0003800000 */
.L_x_456:
        /* <DEDUP_REMOVED lines=9> */
.L_x_459:
[----:B------:R-:W-:Y:S05]  /*1ae60*/  BSYNC B1 ;  /* 0x0000000000017941 */ /* 0x000fea0003800000 */
.L_x_458:
        /* <DEDUP_REMOVED lines=12> */
.L_x_461:
[----:B------:R-:W-:Y:S05]  /*1af30*/  BSYNC B1 ;  /* 0x0000000000017941 */ /* 0x000fea0003800000 */
.L_x_460:
        /* <DEDUP_REMOVED lines=12> */
.L_x_463:
[----:B------:R-:W-:Y:S05]  /*1b000*/  BSYNC B1 ;  /* 0x0000000000017941 */ /* 0x000fea0003800000 */
.L_x_462:
        /* <DEDUP_REMOVED lines=9> */
.L_x_465:
[----:B------:R-:W-:Y:S05]  /*1b0a0*/  BSYNC B1 ;  /* 0x0000000000017941 */ /* 0x000fea0003800000 */
.L_x_464:
        /* <DEDUP_REMOVED lines=9> */
.L_x_467:
[----:B------:R-:W-:Y:S05]  /*1b140*/  BSYNC B1 ;  /* 0x0000000000017941 */ /* 0x000fea0003800000 */
.L_x_466:
        /* <DEDUP_REMOVED lines=12> */
.L_x_469:
[----:B------:R-:W-:Y:S05]  /*1b210*/  BSYNC B1 ;  /* 0x0000000000017941 */ /* 0x000fea0003800000 */
.L_x_468:
        /* <DEDUP_REMOVED lines=12> */
.L_x_471:
[----:B------:R-:W-:Y:S05]  /*1b2e0*/  BSYNC B1 ;  /* 0x0000000000017941 */ /* 0x000fea0003800000 */
.L_x_470:
        /* <DEDUP_REMOVED lines=9> */
.L_x_473:
[----:B------:R-:W-:Y:S05]  /*1b380*/  BSYNC B1 ;  /* 0x0000000000017941 */ /* 0x000fea0003800000 */
.L_x_472:
        /* <DEDUP_REMOVED lines=9> */
.L_x_475:
[----:B------:R-:W-:Y:S05]  /*1b420*/  BSYNC B1 ;  /* 0x0000000000017941 */ /* 0x000fea0003800000 */
.L_x_474:
        /* <DEDUP_REMOVED lines=12> */
.L_x_477:
[----:B------:R-:W-:Y:S05]  /*1b4f0*/  BSYNC B1 ;  /* 0x0000000000017941 */ /* 0x000fea0003800000 */
.L_x_476:
        /* <DEDUP_REMOVED lines=12> */
.L_x_479:
[----:B------:R-:W-:Y:S05]  /*1b5c0*/  BSYNC B1 ;  /* 0x0000000000017941 */ /* 0x000fea0003800000 */
.L_x_478:
        /* <DEDUP_REMOVED lines=9> */
.L_x_481:
[----:B------:R-:W-:Y:S05]  /*1b660*/  BSYNC B1 ;  /* 0x0000000000017941 */ /* 0x000fea0003800000 */
.L_x_480:
        /* <DEDUP_REMOVED lines=9> */
.L_x_483:
[----:B------:R-:W-:Y:S05]  /*1b700*/  BSYNC B1 ;  /* 0x0000000000017941 */ /* 0x000fea0003800000 */
.L_x_482:
        /* <DEDUP_REMOVED lines=12> */
.L_x_485:
[----:B------:R-:W-:Y:S05]  /*1b7d0*/  BSYNC B1 ;  /* 0x0000000000017941 */ /* 0x000fea0003800000 */
.L_x_484:
        /* <DEDUP_REMOVED lines=12> */
.L_x_487:
[----:B------:R-:W-:Y:S05]  /*1b8a0*/  BSYNC B1 ;  /* 0x0000000000017941 */ /* 0x000fea0003800000 */
.L_x_486:
        /* <DEDUP_REMOVED lines=9> */
.L_x_489:
[----:B------:R-:W-:Y:S05]  /*1b940*/  BSYNC B1 ;  /* 0x0000000000017941 */ /* 0x000fea0003800000 */
.L_x_488:
        /* <DEDUP_REMOVED lines=9> */
.L_x_491:
[----:B------:R-:W-:Y:S05]  /*1b9e0*/  BSYNC B1 ;  /* 0x0000000000017941 */ /* 0x000fea0003800000 */
.L_x_490:
        /* <DEDUP_REMOVED lines=12> */
.L_x_493:
[----:B------:R-:W-:Y:S05]  /*1bab0*/  BSYNC B1 ;  /* 0x0000000000017941 */ /* 0x000fea0003800000 */
.L_x_492:
        /* <DEDUP_REMOVED lines=12> */
.L_x_495:
[----:B------:R-:W-:Y:S05]  /*1bb80*/  BSYNC B1 ;  /* 0x0000000000017941 */ /* 0x000fea0003800000 */
.L_x_494:
        /* <DEDUP_REMOVED lines=9> */
.L_x_497:
[----:B------:R-:W-:Y:S05]  /*1bc20*/  BSYNC B1 ;  /* 0x0000000000017941 */ /* 0x000fea0003800000 */
.L_x_496:
        /* <DEDUP_REMOVED lines=9> */
.L_x_499:
[----:B------:R-:W-:Y:S05]  /*1bcc0*/  BSYNC B1 ;  /* 0x0000000000017941 */ /* 0x000fea0003800000 */
.L_x_498:
        /* <DEDUP_REMOVED lines=12> */
.L_x_501:
[----:B------:R-:W-:Y:S05]  /*1bd90*/  BSYNC B1 ;  /* 0x0000000000017941 */ /* 0x000fea0003800000 */
.L_x_500:
        /* <DEDUP_REMOVED lines=12> */
.L_x_503:
[----:B------:R-:W-:Y:S05]  /*1be60*/  BSYNC B1 ;  /* 0x0000000000017941 */ /* 0x000fea0003800000 */
.L_x_502:
        /* <DEDUP_REMOVED lines=9> */
.L_x_505:
[----:B------:R-:W-:Y:S05]  /*1bf00*/  BSYNC B1 ;  /* 0x0000000000017941 */ /* 0x000fea0003800000 */
.L_x_504:
        /* <DEDUP_REMOVED lines=9> */
.L_x_507:
[----:B------:R-:W-:Y:S05]  /*1bfa0*/  BSYNC B1 ;  /* 0x0000000000017941 */ /* 0x000fea0003800000 */
.L_x_506:
        /* <DEDUP_REMOVED lines=12> */
.L_x_509:
[----:B------:R-:W-:Y:S05]  /*1c070*/  BSYNC B1 ;  /* 0x0000000000017941 */ /* 0x000fea0003800000 */
.L_x_508:
        /* <DEDUP_REMOVED lines=12> */
.L_x_511:
[----:B------:R-:W-:Y:S05]  /*1c140*/  BSYNC B1 ;  /* 0x0000000000017941 */ /* 0x000fea0003800000 */
.L_x_510:
        /* <DEDUP_REMOVED lines=9> */
.L_x_513:
[----:B------:R-:W-:Y:S05]  /*1c1e0*/  BSYNC B1 ;  /* 0x0000000000017941 */ /* 0x000fea0003800000 */
.L_x_512:
        /* <DEDUP_REMOVED lines=9> */
.L_x_515:
[----:B------:R-:W-:Y:S05]  /*1c280*/  BSYNC B1 ;  /* 0x0000000000017941 */ /* 0x000fea0003800000 */
.L_x_514:
        /* <DEDUP_REMOVED lines=12> */
.L_x_517:
[----:B------:R-:W-:Y:S05]  /*1c350*/  BSYNC B1 ;  /* 0x0000000000017941 */ /* 0x000fea0003800000 */
.L_x_516:
        /* <DEDUP_REMOVED lines=12> */
.L_x_519:
[----:B------:R-:W-:Y:S05]  /*1c420*/  BSYNC B1 ;  /* 0x0000000000017941 */ /* 0x000fea0003800000 */
.L_x_518:
        /* <DEDUP_REMOVED lines=9> */
.L_x_521:
[----:B------:R-:W-:Y:S05]  /*1c4c0*/  BSYNC B1 ;  /* 0x0000000000017941 */ /* 0x000fea0003800000 */
.L_x_520:
        /* <DEDUP_REMOVED lines=9> */
.L_x_523:
[----:B------:R-:W-:Y:S05]  /*1c560*/  BSYNC B1 ;  /* 0x0000000000017941 */ /* 0x000fea0003800000 */
.L_x_522:
        /* <DEDUP_REMOVED lines=12> */
.L_x_525:
[----:B------:R-:W-:Y:S05]  /*1c630*/  BSYNC B1 ;  /* 0x0000000000017941 */ /* 0x000fea0003800000 */
.L_x_524:
        /* <DEDUP_REMOVED lines=12> */
.L_x_527:
[----:B------:R-:W-:Y:S05]  /*1c700*/  BSYNC B1 ;  /* 0x0000000000017941 */ /* 0x000fea0003800000 */
.L_x_526:
        /* <DEDUP_REMOVED lines=9> */
.L_x_529:
[----:B------:R-:W-:Y:S05]  /*1c7a0*/  BSYNC B1 ;  /* 0x0000000000017941 */ /* 0x000fea0003800000 */
.L_x_528:
        /* <DEDUP_REMOVED lines=9> */
.L_x_531:
[----:B------:R-:W-:Y:S05]  /*1c840*/  BSYNC B1 ;  /* 0x0000000000017941 */ /* 0x000fea0003800000 */
.L_x_530:
        /* <DEDUP_REMOVED lines=12> */
.L_x_533:
[----:B------:R-:W-:Y:S05]  /*1c910*/  BSYNC B1 ;  /* 0x0000000000017941 */ /* 0x000fea0003800000 */
.L_x_532:
        /* <DEDUP_REMOVED lines=12> */
.L_x_535:
[----:B------:R-:W-:Y:S05]  /*1c9e0*/  BSYNC B1 ;  /* 0x0000000000017941 */ /* 0x000fea0003800000 */
.L_x_534:
        /* <DEDUP_REMOVED lines=9> */
.L_x_537:
[----:B------:R-:W-:Y:S05]  /*1ca80*/  BSYNC B1 ;  /* 0x0000000000017941 */ /* 0x000fea0003800000 */
.L_x_536:
        /* <DEDUP_REMOVED lines=9> */
.L_x_539:
[----:B------:R-:W-:Y:S05]  /*1cb20*/  BSYNC B1 ;  /* 0x0000000000017941 */ /* 0x000fea0003800000 */
.L_x_538:
[----:B-----5:R-:W-:Y:S01]  /*1cb30*/  HADD2.F32 R5, -RZ, R3.H0_H0 ;  /* 0x20000003ff057230 */ /* 0x020fe20000004100 */
[----:B------:R-:W-:Y:S01]  /*1cb40*/  ISETP.GT.AND P1, PT, R0, 0xf9, P1 ;  /* 0x000000f90000780c */ /* 0x000fe20000f24270 */
[----:B0-----:R-:W-:Y:S01]  /*1cb50*/  @P2 IMAD.MOV.U32 R4, RZ, RZ, R160 ;  /* 0x000000ffff042224 */ /* 0x001fe200078e00a0 */
[----:B------:R-:W-:Y:S02]  /*1cb60*/  BSSY B1, `(.L_x_540) ;  /* 0x0000009000017945 */ /* 0x000fe40003800000 */
[----:B------:R-:W-:-:S04]  /*1cb70*/  FMUL R5, R5, R16 ;  /* 0x0000001005057220 */ /* 0x000fc80000400000 */
[----:B------:R-:W-:-:S05]  /*1cb80*/  FFMA R5, R150, R2, R5 ;  /* 0x0000000296057223 */ /* 0x000fca0000000005 */
[----:B------:R-:W-:-:S04]  /*1cb90*/  F2FP.F16.F32.PACK_AB R5, RZ, R5 ;  /* 0x00000005ff05723e */ /* 0x000fc800000000ff */
[----:B-1--4-:R-:W-:Y:S02]  /*1cba0*/  PRMT R6, R5, 0x7610, R6 ;  /* 0x0000761005067816 */ /* 0x012fe40000000006 */
[----:B------:R-:W-:-:S05]  /*1cbb0*/  @P2 MOV R5, R161 ;  /* 0x000000a100052202 */ /* 0x000fca0000000f00 */
[----:B------:R0:W-:Y:S01]  /*1cbc0*/  @P2 STG.E.U16 desc[UR44][R4.64+0x1f0], R6 ;  /* 0x0001f00604002986 */ /* 0x0001e2000c10152c */
[----:B------:R-:W-:Y:S05]  /*1cbd0*/  @!P1 BRA `(.L_x_541) ;  /* 0x0000000000049947 */ /* 0x000fea0003800000 */
[----:B------:R1:W5:Y:S02]  /*1cbe0*/  LDG.E.LTC128B.U16 R3, desc[UR44][R12.64+0x1f2] ;  /* 0x0001f22c0c037981 */ /* 0x000364000c1e1520 */
.L_x_541:
[----:B------:R-:W-:Y:S05]  /*1cbf0*/  BSYNC B1 ;  /* 0x0000000000017941 */ /* 0x000fea0003800000 */
.L_x_540:
[----:B------:R-:W-:Y:S05]  /*1cc00*/  @!P1 BRA `(.L_x_542) ;  /* 0x0000005400c09947 */ /* 0x000fea0003800000 */
[----:B-----5:R-:W-:-:S05]  /*1cc10*/  HADD2.F32 R3, -RZ, R3.H0_H0 ;  /* 0x20000003ff037230 */ /* 0x020fca0000004100 */
[----:B------:R-:W-:-:S04]  /*1cc20*/  FMUL R0, R3, R16 ;  /* 0x0000001003007220 */ /* 0x000fc80000400000 */
[----:B------:R-:W-:-:S05]  /*1cc30*/  FFMA R0, R151, R2, R0 ;  /* 0x0000000297007223 */ /* 0x000fca0000000000 */
[----:B------:R-:W-:-:S05]  /*1cc40*/  F2FP.F16.F32.PACK_AB R0, RZ, R0 ;  /* 0x00000000ff00723e */ /* 0x000fca00000000ff */
[----:B------:R4:W-:Y:S01]  /*1cc50*/  STG.E.U16 desc[UR44][R160.64+0x1f2], R0 ;  /* 0x0001f200a0007986 */ /* 0x0009e2000c10152c */
[----:B------:R-:W-:Y:S05]  /*1cc60*/  BRA `(.L_x_542) ;  /* 0x0000005400a87947 */ /* 0x000fea0003800000 */
.L_x_35:
[----:B------:R-:W2:Y:S01]  /*1cc70*/  LDL.LU R3, [R1] ;  /* 0x0000000001037983 */ /* 0x000ea20000300800 */
[----:B------:R-:W-:-:S03]  /*1cc80*/  ULDC.64 UR4, c[0x0][0x5c0] ;  /* 0x0001700000047ab9 */ /* 0x000fc60000000a00 */
[----:B------:R-:W3:Y:S04]  /*1cc90*/  LDL.LU R9, [R1+0x5c] ;  /* 0x00005c0001097983 */ /* 0x000ee80000300800 */
[----:B------:R-:W4:Y:S04]  /*1cca0*/  LDL.LU R12, [R1+0x98] ;  /* 0x00009800010c7983 */ /* 0x000f280000300800 */
[----:B------:R-:W5:Y:S04]  /*1ccb0*/  LDL.LU R235, [R1+0x9c] ;  /* 0x00009c0001eb7983 */ /* 0x000f680000300800 */
        /* <DEDUP_REMOVED lines=75> */
[----:B------:R-:W5:Y:S01]  /*1d170*/  LDL.LU R159, [R1+0x1cc] ;  /* 0x0001cc00019f7983 */ /* 0x000f620000300800 */
[----:B--2---:R-:W-:-:S03]  /*1d180*/  FMUL R3, R3, R2 ;  /* 0x0000000203037220 */ /* 0x004fc60000400000 */
[----:B------:R-:W2:Y:S01]  /*1d190*/  LDL.LU R158, [R1+0x1d0] ;  /* 0x0001d000019e7983 */ /* 0x000ea20000300800 */
[----:B------:R-:W-:-:S03]  /*1d1a0*/  LEA R4, P0, R6, UR4, 0x1 ;  /* 0x0000000406047c11 */ /* 0x000fc6000f8008ff */
[----:B------:R-:W2:Y:S04]  /*1d1b0*/  LDL.LU R157, [R1+0x1d4] ;  /* 0x0001d400019d7983 */ /* 0x000ea80000300800 */
[----:B------:R-:W2:Y:S04]  /*1d1c0*/  LDL.LU R156, [R1+0x1d8] ;  /* 0x0001d800019c7983 */ /* 0x000ea80000300800 */
[----:B------:R-:W2:Y:S04]  /*1d1d0*/  LDL.LU R155, [R1+0x1dc] ;  /* 0x0001dc00019b7983 */ /* 0x000ea80000300800 */
[----:B------:R-:W2:Y:S01]  /*1d1e0*/  LDL.LU R154, [R1+0x1e0] ;  /* 0x0001e000019a7983 */ /* 0x000ea20000300800 */
[----:B------:R-:W-:-:S03]  /*1d1f0*/  LEA.HI.X R5, R6, UR5, R10, 0x1, P0 ;  /* 0x0000000506057c11 */ /* 0x000fc600080f0c0a */
[----:B------:R-:W2:Y:S01]  /*1d200*/  LDL.LU R23, [R1+0x1e4] ;  /* 0x0001e40001177983 */ /* 0x000ea20000300800 */
[----:B------:R-:W-:-:S03]  /*1d210*/  F2FP.F16.F32.PACK_AB R3, RZ, R3 ;  /* 0x00000003ff03723e */ /* 0x000fc600000000ff */
[----:B------:R-:W2:Y:S04]  /*1d220*/  LDL.LU R22, [R1+0x1e8] ;  /* 0x0001e80001167983 */ /* 0x000ea80000300800 */
[----:B------:R-:W2:Y:S04]  /*1d230*/  LDL.LU R21, [R1+0x1ec] ;  /* 0x0001ec0001157983 */ /* 0x000ea80000300800 */
[----:B------:R-:W2:Y:S04]  /*1d240*/  LDL.LU R20, [R1+0x1f0] ;  /* 0x0001f00001147983 */ /* 0x000ea80000300800 */
[----:B------:R-:W2:Y:S04]  /*1d250*/  LDL.LU R19, [R1+0x1f4] ;  /* 0x0001f40001137983 */ /* 0x000ea80000300800 */
[----:B------:R-:W2:Y:S04]  /*1d260*/  LDL.LU R18, [R1+0x1f8] ;  /* 0x0001f80001127983 */ /* 0x000ea80000300800 */
[----:B------:R-:W2:Y:S04]  /*1d270*/  LDL.LU R15, [R1+0x1fc] ;  /* 0x0001fc00010f7983 */ /* 0x000ea80000300800 */
[----:B------:R-:W3:Y:S04]  /*1d280*/  LDL.LU R7, [R1+0x8] ;  /* 0x0000080001077983 */ /* 0x000ee80000300800 */
[----:B------:R-:W4:Y:S04]  /*1d290*/  LDL.LU R6, [R1+0xc] ;  /* 0x00000c0001067983 */ /* 0x000f280000300800 */
[----:B------:R0:W-:Y:S04]  /*1d2a0*/  @P1 STG.E.U16 desc[UR44][R4.64], R3 ;  /* 0x0000000304001986 */ /* 0x0001e8000c10152c */
[----:B0-----:R-:W5:Y:S01]  /*1d2b0*/  LDL.LU R3, [R1+0x4] ;  /* 0x0000040001037983 */ /* 0x001f620000300800 */
[----:B------:R-:W-:Y:S01]  /*1d2c0*/  ISETP.GT.AND P0, PT, R0, 0x1, P3 ;  /* 0x000000010000780c */ /* 0x000fe20001f04270 */
[----:B------:R-:W-:Y:S01]  /*1d2d0*/  USHF.L.U32 UR5, UR8, 0x4, URZ ;  /* 0x0000000408057899 */ /* 0x000fe2000800063f */
[----:B------:R-:W-:Y:S01]  /*1d2e0*/  ISETP.GT.AND P2, PT, R153, 0x8, PT ;  /* 0x000000089900780c */ /* 0x000fe20003f44270 */
[----:B------:R-:W-:Y:S01]  /*1d2f0*/  USHF.L.U64.HI UR4, UR8, 0x4, UR9 ;  /* 0x0000000408047899 */ /* 0x000fe20008010209 */
[----:B---3--:R-:W-:-:S05]  /*1d300*/  FMUL R7, R7, R2 ;  /* 0x0000000207077220 */ /* 0x008fca0000400000 */
[----:B------:R-:W-:-:S04]  /*1d310*/  F2FP.F16.F32.PACK_AB R7, RZ, R7 ;  /* 0x00000007ff07723e */ /* 0x000fc800000000ff */
[----:B------:R-:W-:Y:S01]  /*1d320*/  PRMT R8, R7, 0x7610, R8 ;  /* 0x0000761007087816 */ /* 0x000fe20000000008 */
[----:B-----5:R-:W-:-:S05]  /*1d330*/  FMUL R3, R3, R2 ;  /* 0x0000000203037220 */ /* 0x020fca0000400000 */
[----:B------:R-:W-:-:S05]  /*1d340*/  F2FP.F16.F32.PACK_AB R3, RZ, R3 ;  /* 0x00000003ff03723e */ /* 0x000fca00000000ff */
[----:B------:R4:W-:Y:S01]  /*1d350*/  @P0 STG.E.U16 desc[UR44][R4.64+0x2], R3 ;  /* 0x0000020304000986 */ /* 0x0009e2000c10152c */
[----:B------:R-:W-:Y:S01]  /*1d360*/  ISETP.GT.AND P0, PT, R0, RZ, P2 ;  /* 0x000000ff0000720c */ /* 0x000fe20001704270 */
[----:B----4-:R-:W-:Y:S01]  /*1d370*/  FMUL R3, R6, R2 ;  /* 0x0000000206037220 */ /* 0x010fe20000400000 */
[----:B------:R-:W-:-:S04]  /*1d380*/  IADD3 R6, P1, R4, UR5, RZ ;  /* 0x0000000504067c10 */ /* 0x000fc8000ff3e0ff */
[----:B------:R-:W-:Y:S02]  /*1d390*/  IADD3.X R7, R5, UR4, RZ, P1, !PT ;  /* 0x0000000405077c10 */ /* 0x000fe40008ffe4ff */
[----:B------:R-:W-:-:S05]  /*1d3a0*/  F2FP.F16.F32.PACK_AB R3, RZ, R3 ;  /* 0x00000003ff03723e */ /* 0x000fca00000000ff */
[----:B------:R0:W-:Y:S01]  /*1d3b0*/  @P0 STG.E.U16 desc[UR44][R6.64], R8 ;  /* 0x0000000806000986 */ /* 0x0001e2000c10152c */
[----:B------:R-:W-:-:S03]  /*1d3c0*/  ISETP.GT.AND P0, PT, R0, 0x1, P2 ;  /* 0x000000010000780c */ /* 0x000fc60001704270 */
[----:B0-----:R-:W3:Y:S10]  /*1d3d0*/  LDL.LU R8, [R1+0x54] ;  /* 0x0000540001087983 */ /* 0x001ef40000300800 */
[----:B------:R0:W-:Y:S04]  /*1d3e0*/  @P0 STG.E.U16 desc[UR44][R6.64+0x2], R3 ;  /* 0x0000020306000986 */ /* 0x0001e8000c10152c */
[----:B0-----:R-:W4:Y:S01]  /*1d3f0*/  LDL.LU R3, [R1+0x10] ;  /* 0x0000100001037983 */ /* 0x001f220000300800 */
[----:B------:R-:W-:Y:S01]  /*1d400*/  ISETP.GT.AND P0, PT, R0, 0x8, P3 ;  /* 0x000000080000780c */ /* 0x000fe20001f04270 */
[----:B----4-:R-:W-:-:S05]  /*1d410*/  FMUL R3, R3, R2 ;  /* 0x0000000203037220 */ /* 0x010fca0000400000 */
[----:B------:R-:W-:-:S07]  /*1d420*/  F2FP.F16.F32.PACK_AB R3, RZ, R3 ;  /* 0x00000003ff03723e */ /* 0x000fce00000000ff */
        /* <DEDUP_REMOVED lines=78> */
[----:B---3--:R-:W-:-:S05]  /*1d910*/  FMUL R8, R8, R2 ;  /* 0x0000000208087220 */ /* 0x008fca0000400000 */
[----:B------:R-:W-:-:S04]  /*1d920*/  F2FP.F16.F32.PACK_AB R8, RZ, R8 ;  /* 0x00000008ff08723e */ /* 0x000fc800000000ff */
[----:B------:R-:W-:Y:S01]  /*1d930*/  PRMT R10, R8, 0x7610, R10 ;  /* 0x00007610080a7816 */ /* 0x000fe2000000000a */
[----:B----4-:R-:W-:-:S05]  /*1d940*/  FMUL R3, R3, R2 ;  /* 0x0000000203037220 */ /* 0x010fca0000400000 */
[----:B------:R-:W-:-:S05]  /*1d950*/  F2FP.F16.F32.PACK_AB R3, RZ, R3 ;  /* 0x00000003ff03723e */ /* 0x000fca00000000ff */
[----:B------:R0:W-:Y:S04]  /*1d960*/  @P0 STG.E.U16 desc[UR44][R4.64+0x50], R3 ;  /* 0x0000500304000986 */ /* 0x0001e8000c10152c */
[----:B0-----:R-:W3:Y:S01]  /*1d970*/  LDL.LU R3, [R1+0x58] ;  /* 0x0000580001037983 */ /* 0x001ee20000300800 */
[C---:B------:R-:W-:Y:S01]  /*1d980*/  ISETP.GT.AND P5, PT, R0.reuse, 0x29, P3 ;  /* 0x000000290000780c */ /* 0x040fe20001fa4270 */
[----:B------:R-:W-:Y:S01]  /*1d990*/  FMUL R9, R9, R2 ;  /* 0x0000000209097220 */ /* 0x000fe20000400000 */
[C---:B------:R-:W-:Y:S01]  /*1d9a0*/  ISETP.GT.AND P0, PT, R0.reuse, 0x28, P2 ;  /* 0x000000280000780c */ /* 0x040fe20001704270 */
[----:B------:R-:W4:Y:S01]  /*1d9b0*/  LDL.LU R8, [R1+0x60] ;  /* 0x0000600001087983 */ /* 0x000f220000300800 */
[C---:B------:R-:W-:Y:S02]  /*1d9c0*/  ISETP.GT.AND P4, PT, R0.reuse, 0x29, P2 ;  /* 0x000000290000780c */ /* 0x040fe40001784270 */
[----:B------:R-:W-:-:S02]  /*1d9d0*/  ISETP.GT.AND P1, PT, R0, 0x30, P3 ;  /* 0x000000300000780c */ /* 0x000fc40001f24270 */
[----:B------:R-:W-:Y:S01]  /*1d9e0*/  F2FP.F16.F32.PACK_AB R9, RZ, R9 ;  /* 0x00000009ff09723e */ /* 0x000fe200000000ff */
[-C--:B---3--:R-:W-:Y:S01]  /*1d9f0*/  FMUL R3, R3, R2.reuse ;  /* 0x0000000203037220 */ /* 0x088fe20000400000 */
[----:B----4-:R-:W-:-:S04]  /*1da00*/  FMUL R8, R8, R2 ;  /* 0x0000000208087220 */ /* 0x010fc80000400000 */
[----:B------:R-:W-:-:S04]  /*1da10*/  F2FP.F16.F32.PACK_AB R3, RZ, R3 ;  /* 0x00000003ff03723e */ /* 0x000fc800000000ff */
[----:B------:R-:W-:Y:S02]  /*1da20*/  PRMT R11, R3, 0x7610, R11 ;  /* 0x00007610030b7816 */ /* 0x000fe4000000000b */
[----:B------:R-:W-:Y:S02]  /*1da30*/  F2FP.F16.F32.PACK_AB R3, RZ, R8 ;  /* 0x00000008ff03723e */ /* 0x000fe400000000ff */
[----:B------:R-:W3:Y:S04]  /*1da40*/  LDL.LU R8, [R1+0x64] ;  /* 0x0000640001087983 */ /* 0x000ee80000300800 */
[----:B------:R0:W-:Y:S04]  /*1da50*/  @P5 STG.E.U16 desc[UR44][R4.64+0x52], R10 ;  /* 0x0000520a04005986 */ /* 0x0001e8000c10152c */
[----:B------:R-:W-:Y:S04]  /*1da60*/  @P0 STG.E.U16 desc[UR44][R6.64+0x50], R11 ;  /* 0x0000500b06000986 */ /* 0x000fe8000c10152c */
[----:B------:R1:W-:Y:S01]  /*1da70*/  @P4 STG.E.U16 desc[UR44][R6.64+0x52], R9 ;  /* 0x0000520906004986 */ /* 0x0003e2000c10152c */
[----:B0-----:R-:W-:-:S03]  /*1da80*/  PRMT R10, R3, 0x7610, R10 ;  /* 0x00007610030a7816 */ /* 0x001fc6000000000a */
[----:B------:R-:W4:Y:S04]  /*1da90*/  LDL.LU R3, [R1+0x68] ;  /* 0x0000680001037983 */ /* 0x000f280000300800 */
[----:B------:R0:W-:Y:S04]  /*1daa0*/  @P1 STG.E.U16 desc[UR44][R4.64+0x60], R10 ;  /* 0x0000600a04001986 */ /* 0x0001e8000c10152c */
[----:B-1----:R-:W5:Y:S01]  /*1dab0*/  LDL.LU R9, [R1+0x6c] ;  /* 0x00006c0001097983 */ /* 0x002f620000300800 */
[----:B---3--:R-:W-:-:S05]  /*1dac0*/  FMUL R8, R8, R2 ;  /* 0x0000000208087220 */ /* 0x008fca0000400000 */
[----:B------:R-:W-:-:S04]  /*1dad0*/  F2FP.F16.F32.PACK_AB R8, RZ, R8 ;  /* 0x00000008ff08723e */ /* 0x000fc800000000ff */
[----:B0-----:R-:W-:Y:S02]  /*1dae0*/  PRMT R10, R8, 0x7610, R10 ;  /* 0x00007610080a7816 */ /* 0x001fe4000000000a */
[----:B------:R-:W3:Y:S01]  /*1daf0*/  LDL.LU R8, [R1+0x70] ;  /* 0x0000700001087983 */ /* 0x000ee20000300800 */
[----:B----4-:R-:W-:-:S05]  /*1db00*/  FMUL R3, R3, R2 ;  /* 0x0000000203037220 */ /* 0x010fca0000400000 */
[----:B------:R-:W-:-:S04]  /*1db10*/  F2FP.F16.F32.PACK_AB R3, RZ, R3 ;  /* 0x00000003ff03723e */ /* 0x000fc800000000ff */
[----:B------:R-:W-:Y:S01]  /*1db20*/  PRMT R11, R3, 0x7610, R11 ;  /* 0x00007610030b7816 */ /* 0x000fe2000000000b */
[----:B---3--:R-:W-:-:S05]  /*1db30*/  FMUL R8, R8, R2 ;  /* 0x0000000208087220 */ /* 0x008fca0000400000 */
[----:B------:R-:W-:Y:S02]  /*1db40*/  F2FP.F16.F32.PACK_AB R3, RZ, R8 ;  /* 0x00000008ff03723e */ /* 0x000fe400000000ff */
[----:B------:R-:W3:Y:S01]  /*1db50*/  LDL.LU R8, [R1+0x74] ;  /* 0x0000740001087983 */ /* 0x000ee20000300800 */
[C---:B------:R-:W-:Y:S02]  /*1db60*/  ISETP.GT.AND P0, PT, R0.reuse, 0x31, P3 ;  /* 0x000000310000780c */ /* 0x040fe40001f04270 */
[C---:B------:R-:W-:Y:S02]  /*1db70*/  ISETP.GT.AND P4, PT, R0.reuse, 0x30, P2 ;  /* 0x000000300000780c */ /* 0x040fe40001784270 */
[C---:B------:R-:W-:Y:S02]  /*1db80*/  ISETP.GT.AND P5, PT, R0.reuse, 0x31, P2 ;  /* 0x000000310000780c */ /* 0x040fe400017a4270 */
[----:B------:R-:W-:Y:S01]  /*1db90*/  ISETP.GT.AND P1, PT, R0, 0x38, P3 ;  /* 0x000000380000780c */ /* 0x000fe20001f24270 */
[----:B-----5:R-:W-:-:S05]  /*1dba0*/  FMUL R9, R9, R2 ;  /* 0x0000000209097220 */ /* 0x020fca0000400000 */
[----:B------:R-:W-:Y:S01]  /*1dbb0*/  F2FP.F16.F32.PACK_AB R9, RZ, R9 ;  /* 0x00000009ff09723e */ /* 0x000fe200000000ff */
        /* <DEDUP_REMOVED lines=11> */
[C---:B------:R-:W-:Y:S02]  /*1dc70*/  ISETP.GT.AND P0, PT, R0.reuse, 0x39, P3 ;  /* 0x000000390000780c */ /* 0x040fe40001f04270 */
[----:B------:R-:W-:Y:S01]  /*1dc80*/  ISETP.GT.AND P4, PT, R0, 0x38, P2 ;  /* 0x000000380000780c */ /* 0x000fe20001784270 */
[----:B----4-:R-:W-:-:S05]  /*1dc90*/  FMUL R3, R3, R2 ;  /* 0x0000000203037220 */ /* 0x010fca0000400000 */
[----:B------:R-:W-:-:S04]  /*1dca0*/  F2FP.F16.F32.PACK_AB R3, RZ, R3 ;  /* 0x00000003ff03723e */ /* 0x000fc800000000ff */
[----:B------:R-:W-:Y:S01]  /*1dcb0*/  PRMT R11, R3, 0x7610, R11 ;  /* 0x00007610030b7816 */ /* 0x000fe2000000000b */
[----:B------:R0:W-:Y:S04]  /*1dcc0*/  @P0 STG.E.U16 desc[UR44][R4.64+0x72], R10 ;  /* 0x0000720a04000986 */ /* 0x0001e8000c10152c */
[----:B------:R1:W-:Y:S01]  /*1dcd0*/  @P4 STG.E.U16 desc[UR44][R6.64+0x70], R11 ;  /* 0x0000700b06004986 */ /* 0x0003e2000c10152c */
[----:B---3--:R-:W-:-:S05]  /*1dce0*/  FMUL R8, R8, R2 ;  /* 0x0000000208087220 */ /* 0x008fca0000400000 */
[----:B------:R-:W-:Y:S02]  /*1dcf0*/  F2FP.F16.F32.PACK_AB R3, RZ, R8 ;  /* 0x00000008ff03723e */ /* 0x000fe400000000ff */
[----:B------:R-:W3:Y:S02]  /*1dd00*/  LDL.LU R8, [R1+0x88] ;  /* 0x0000880001087983 */ /* 0x000ee40000300800 */
[----:B0-----:R-:W-:Y:S02]  /*1dd10*/  PRMT R10, R3, 0x7610, R10 ;  /* 0x00007610030a7816 */ /* 0x001fe4000000000a */
[----:B-1----:R-:W4:Y:S04]  /*1dd20*/  LDL.LU R11, [R1+0x94] ;  /* 0x00009400010b7983 */ /* 0x002f280000300800 */
[----:B------:R-:W2:Y:S01]  /*1dd30*/  LDL.LU R3, [R1+0x84] ;  /* 0x0000840001037983 */ /* 0x000ea20000300800 */
[----:B------:R-:W-:-:S02]  /*1dd40*/  ISETP.GT.AND P5, PT, R0, 0x39, P2 ;  /* 0x000000390000780c */ /* 0x000fc400017a4270 */
[----:B------:R-:W-:Y:S01]  /*1dd50*/  ISETP.GT.AND P1, PT, R0, 0x40, P3 ;  /* 0x000000400000780c */ /* 0x000fe20001f24270 */
[----:B-----5:R-:W-:-:S05]  /*1dd60*/  FMUL R9, R9, R2 ;  /* 0x0000000209097220 */ /* 0x020fca0000400000 */
[----:B------:R-:W-:-:S05]  /*1dd70*/  F2FP.F16.F32.PACK_AB R9, RZ, R9 ;  /* 0x00000009ff09723e */ /* 0x000fca00000000ff */
[----:B------:R0:W-:Y:S04]  /*1dd80*/  @P5 STG.E.U16 desc[UR44][R6.64+0x72], R9 ;  /* 0x0000720906005986 */ /* 0x0001e8000c10152c */
[----:B------:R1:W-:Y:S04]  /*1dd90*/  @P1 STG.E.U16 desc[UR44][R4.64+0x80], R10 ;  /* 0x0000800a04001986 */ /* 0x0003e8000c10152c */
[----:B0-----:R-:W5:Y:S01]  /*1dda0*/  LDL.LU R9, [R1+0x8c] ;  /* 0x00008c0001097983 */ /* 0x001f620000300800 */
[-C--:B---3--:R-:W-:Y:S01]  /*1ddb0*/  FMUL R8, R8, R2.reuse ;  /* 0x0000000208087220 */ /* 0x088fe20000400000 */
[----:B--2---:R-:W-:-:S05]  /*1ddc0*/  FMUL R3, R3, R2 ;  /* 0x0000000203037220 */ /* 0x004fca0000400000 */
[----:B-1----:R-:W-:Y:S02]  /*1ddd0*/  F2FP.F16.F32.PACK_AB R10, RZ, R3 ;  /* 0x00000003ff0a723e */ /* 0x002fe400000000ff */
[----:B------:R-:W-:Y:S02]  /*1dde0*/  F2FP.F16.F32.PACK_AB R3, RZ, R8 ;  /* 0x00000008ff03723e */ /* 0x000fe400000000ff */
[----:B------:R-:W-:Y:S02]  /*1ddf0*/  PRMT R8, R10, 0x7610, R8 ;  /* 0x000076100a087816 */ /* 0x000fe40000000008 */
[----:B------:R-:W2:Y:S01]  /*1de00*/  LDL.LU R10, [R1+0x90] ;  /* 0x00009000010a7983 */ /* 0x000ea20000300800 */
[C---:B------:R-:W-:Y:S02]  /*1de10*/  ISETP.GT.AND P0, PT, R0.reuse, 0x41, P3 ;  /* 0x000000410000780c */ /* 0x040fe40001f04270 */
[C---:B------:R-:W-:Y:S02]  /*1de20*/  ISETP.GT.AND P4, PT, R0.reuse, 0x40, P2 ;  /* 0x000000400000780c */ /* 0x040fe40001784270 */
[----:B------:R-:W-:Y:S01]  /*1de30*/  ISETP.GT.AND P5, PT, R0, 0x41, P2 ;  /* 0x000000410000780c */ /* 0x000fe200017a4270 */
[----:B------:R-:W-:Y:S01]  /*1de40*/  FMUL R12, R12, R2 ;  /* 0x000000020c0c7220 */ /* 0x000fe20000400000 */
[----:B------:R-:W-:-:S07]  /*1de50*/  ISETP.GT.AND P1, PT, R0, 0x48, P3 ;  /* 0x000000480000780c */ /* 0x000fce0001f24270 */
[----:B------:R0:W-:Y:S01]  /*1de60*/  @P0 STG.E.U16 desc[UR44][R4.64+0x82], R8 ;  /* 0x0000820804000986 */ /* 0x0001e2000c10152c */
[----:B-----5:R-:W-:Y:S01]  /*1de70*/  FMUL R9, R9, R2 ;  /* 0x0000000209097220 */ /* 0x020fe20000400000 */
[----:B------:R-:W-:Y:S02]  /*1de80*/  F2FP.F16.F32.PACK_AB R12, RZ, R12 ;  /* 0x0000000cff0c723e */ /* 0x000fe400000000ff */
[----:B------:R1:W-:Y:S01]  /*1de90*/  @P4 STG.E.U16 desc[UR44][R6.64+0x80], R3 ;  /* 0x0000800306004986 */ /* 0x0003e2000c10152c */
[----:B------:R-:W-:Y:S02]  /*1dea0*/  ISETP.GT.AND P0, PT, R0, 0x49, P3 ;  /* 0x000000490000780c */ /* 0x000fe40001f04270 */
[----:B------:R-:W-:Y:S01]  /*1deb0*/  F2FP.F16.F32.PACK_AB R9, RZ, R9 ;  /* 0x00000009ff09723e */ /* 0x000fe200000000ff */
[-C--:B0-----:R-:W-:Y:S01]  /*1dec0*/  FMUL R8, R235, R2.reuse ;  /* 0x00000002eb087220 */ /* 0x081fe20000400000 */
[----:B----4-:R-:W-:-:S04]  /*1ded0*/  FMUL R11, R11, R2 ;  /* 0x000000020b0b7220 */ /* 0x010fc80000400000 */
[----:B-1----:R-:W-:Y:S02]  /*1dee0*/  F2FP.F16.F32.PACK_AB R3, RZ, R8 ;  /* 0x00000008ff03723e */ /* 0x002fe400000000ff */
[----:B------:R-:W-:Y:S01]  /*1def0*/  PRMT R8, R12, 0x7610, R8 ;  /* 0x000076100c087816 */ /* 0x000fe20000000008 */
[----:B------:R0:W-:Y:S01]  /*1df00*/  @P5 STG.E.U16 desc[UR44][R6.64+0x82], R9 ;  /* 0x0000820906005986 */ /* 0x0001e2000c10152c */
[----:B------:R-:W-:Y:S01]  /*1df10*/  PRMT R12, R3, 0x7610, R12 ;  /* 0x00007610030c7816 */ /* 0x000fe2000000000c */
[----:B------:R-:W-:Y:S01]  /*1df20*/  FMUL R3, R233, R2 ;  /* 0x00000002e9037220 */ /* 0x000fe20000400000 */
[C---:B------:R-:W-:Y:S02]  /*1df30*/  ISETP.GT.AND P4, PT, R0.reuse, 0x48, P2 ;  /* 0x000000480000780c */ /* 0x040fe40001784270 */
[----:B------:R-:W-:Y:S02]  /*1df40*/  ISETP.GT.AND P5, PT, R0, 0x49, P2 ;  /* 0x000000490000780c */ /* 0x000fe400017a4270 */
[----:B------:R-:W-:-:S02]  /*1df50*/  F2FP.F16.F32.PACK_AB R11, RZ, R11 ;  /* 0x0000000bff0b723e */ /* 0x000fc400000000ff */
[----:B------:R-:W-:Y:S01]  /*1df60*/  F2FP.F16.F32.PACK_AB R3, RZ, R3 ;  /* 0x00000003ff03723e */ /* 0x000fe200000000ff */
[----:B0-----:R-:W-:-:S05]  /*1df70*/  FMUL R9, R234, R2 ;  /* 0x00000002ea097220 */ /* 0x001fca0000400000 */
[----:B------:R-:W-:-:S04]  /*1df80*/  F2FP.F16.F32.PACK_AB R9, RZ, R9 ;  /* 0x00000009ff09723e */ /* 0x000fc800000000ff */
[----:B------:R-:W-:Y:S01]  /*1df90*/  PRMT R13, R9, 0x7610, R13 ;  /* 0x00007610090d7816 */ /* 0x000fe2000000000d */
[----:B------:R-:W-:-:S05]  /*1dfa0*/  FMUL R9, R232, R2 ;  /* 0x00000002e8097220 */ /* 0x000fca0000400000 */
[----:B------:R-:W-:Y:S01]  /*1dfb0*/  F2FP.F16.F32.PACK_AB R9, RZ, R9 ;  /* 0x00000009ff09723e */ /* 0x000fe200000000ff */
[----:B--2---:R-:W-:-:S05]  /*1dfc0*/  FMUL R10, R10, R2 ;  /* 0x000000020a0a7220 */ /* 0x004fca0000400000 */
[----:B------:R-:W-:-:S05]  /*1dfd0*/  F2FP.F16.F32.PACK_AB R10, RZ, R10 ;  /* 0x0000000aff0a723e */ /* 0x000fca00000000ff */
[----:B------:R-:W-:Y:S01]  /*1dfe0*/  @P1 STG.E.U16 desc[UR44][R4.64+0x90], R10 ;  /* 0x0000900a04001986 */ /* 0x000fe2000c10152c */
[----:B------:R-:W-:-:S03]  /*1dff0*/  ISETP.GT.AND P1, PT, R0, 0x50, P3 ;  /* 0x000000500000780c */ /* 0x000fc60001f24270 */
[----:B------:R0:W-:Y:S01]  /*1e000*/  @P0 STG.E.U16 desc[UR44][R4.64+0x92], R11 ;  /* 0x0000920b04000986 */ /* 0x0001e2000c10152c */
[----:B------:R-:W-:-:S03]  /*1e010*/  ISETP.GT.AND P0, PT, R0, 0x51, P3 ;  /* 0x000000510000780c */ /* 0x000fc60001f04270 */
[----:B------:R-:W-:Y:S01]  /*1e020*/  @P4 STG.E.U16 desc[UR44][R6.64+0x90], R8 ;  /* 0x0000900806004986 */ /* 0x000fe2000c10152c */
[----:B------:R-:W-:Y:S02]  /*1e030*/  ISETP.GT.AND P4, PT, R0, 0x50, P2 ;  /* 0x000000500000780c */ /* 0x000fe40001784270 */
[----:B0-----:R-:W-:Y:S01]  /*1e040*/  PRMT R11, R3, 0x7610, R11 ;  /* 0x00007610030b7816 */ /* 0x001fe2000000000b */
[----:B------:R-:W-:Y:S01]  /*1e050*/  FMUL R3, R230, R2 ;  /* 0x00000002e6037220 */ /* 0x000fe20000400000 */
[----:B------:R0:W-:Y:S01]  /*1e060*/  @P5 STG.E.U16 desc[UR44][R6.64+0x92], R12 ;  /* 0x0000920c06005986 */ /* 0x0001e2000c10152c */
[----:B------:R-:W-:-:S03]  /*1e070*/  ISETP.GT.AND P5, PT, R0, 0x51, P2 ;  /* 0x000000510000780c */ /* 0x000fc600017a4270 */
[----:B------:R-:W-:Y:S01]  /*1e080*/  F2FP.F16.F32.PACK_AB R3, RZ, R3 ;  /* 0x00000003ff03723e */ /* 0x000fe200000000ff */
[----:B------:R1:W-:Y:S01]  /*1e090*/  @P1 STG.E.U16 desc[UR44][R4.64+0xa0], R13 ;  /* 0x0000a00d04001986 */ /* 0x0003e2000c10152c */
[----:B------:R-:W-:Y:S01]  /*1e0a0*/  FMUL R10, R231, R2 ;  /* 0x00000002e70a7220 */ /* 0x000fe20000400000 */
[----:B------:R-:W-:-:S04]  /*1e0b0*/  ISETP.GT.AND P1, PT, R0, 0x58, P3 ;  /* 0x000000580000780c */ /* 0x000fc80001f24270 */
[----:B------:R-:W-:Y:S02]  /*1e0c0*/  F2FP.F16.F32.PACK_AB R10, RZ, R10 ;  /* 0x0000000aff0a723e */ /* 0x000fe400000000ff */
[----:B0-----:R-:W-:Y:S02]  /*1e0d0*/  PRMT R12, R9, 0x7610, R12 ;  /* 0x00007610090c7816 */ /* 0x001fe4000000000c */
[----:B-1----:R-:W-:Y:S01]  /*1e0e0*/  PRMT R13, R3, 0x7610, R13 ;  /* 0x00007610030d7816 */ /* 0x002fe2000000000d */
[----:B------:R-:W-:Y:S01]  /*1e0f0*/  FMUL R3, R229, R2 ;  /* 0x00000002e5037220 */ /* 0x000fe20000400000 */
[----:B------:R-:W-:Y:S04]  /*1e100*/  @P0 STG.E.U16 desc[UR44][R4.64+0xa2], R11 ;  /* 0x0000a20b04000986 */ /* 0x000fe8000c10152c */
[----:B------:R-:W-:Y:S01]  /*1e110*/  F2FP.F16.F32.PACK_AB R3, RZ, R3 ;  /* 0x00000003ff03723e */ /* 0x000fe200000000ff */
[----:B------:R-:W-:Y:S04]  /*1e120*/  @P4 STG.E.U16 desc[UR44][R6.64+0xa0], R12 ;  /* 0x0000a00c06004986 */ /* 0x000fe8000c10152c */
[----:B------:R0:W-:Y:S01]  /*1e130*/  @P5 STG.E.U16 desc[UR44][R6.64+0xa2], R10 ;  /* 0x0000a20a06005986 */ /* 0x0001e2000c10152c */
[----:B------:R-:W-:-:S02]  /*1e140*/  ISETP.GT.AND P0, PT, R0, 0x59, P3 ;  /* 0x000000590000780c */ /* 0x000fc40001f04270 */
[----:B0-----:R-:W-:Y:S01]  /*1e150*/  PRMT R10, R3, 0x7610, R10 ;  /* 0x00007610030a7816 */ /* 0x001fe2000000000a */
[-C--:B------:R-:W-:Y:S01]  /*1e160*/  FMUL R3, R226, R2.reuse ;  /* 0x00000002e2037220 */ /* 0x080fe20000400000 */
[----:B------:R0:W-:Y:S04]  /*1e170*/  @P1 STG.E.U16 desc[UR44][R4.64+0xb0], R13 ;  /* 0x0000b00d04001986 */ /* 0x0001e8000c10152c */
[----:B------:R-:W-:Y:S01]  /*1e180*/  F2FP.F16.F32.PACK_AB R3, RZ, R3 ;  /* 0x00000003ff03723e */ /* 0x000fe200000000ff */
[-C--:B------:R-:W-:Y:S01]  /*1e190*/  FMUL R8, R228, R2.reuse ;  /* 0x00000002e4087220 */ /* 0x080fe20000400000 */
[-C--:B------:R-:W-:Y:S01]  /*1e1a0*/  FMUL R9, R227, R2.reuse ;  /* 0x00000002e3097220 */ /* 0x080fe20000400000 */
[C---:B------:R-:W-:Y:S02]  /*1e1b0*/  ISETP.GT.AND P4, PT, R0.reuse, 0x58, P2 ;  /* 0x000000580000780c */ /* 0x040fe40001784270 */
[----:B0-----:R-:W-:Y:S01]  /*1e1c0*/  PRMT R13, R3, 0x7610, R13 ;  /* 0x00007610030d7816 */ /* 0x001fe2000000000d */
[----:B------:R-:W-:Y:S01]  /*1e1d0*/  FMUL R3, R225, R2 ;  /* 0x00000002e1037220 */ /* 0x000fe20000400000 */
[----:B------:R-:W-:-:S02]  /*1e1e0*/  ISETP.GT.AND P5, PT, R0, 0x59, P2 ;  /* 0x000000590000780c */ /* 0x000fc400017a4270 */
[----:B------:R-:W-:Y:S02]  /*1e1f0*/  ISETP.GT.AND P1, PT, R0, 0x60, P3 ;  /* 0x000000600000780c */ /* 0x000fe40001f24270 */
[----:B------:R-:W-:Y:S01]  /*1e200*/  F2FP.F16.F32.PACK_AB R3, RZ, R3 ;  /* 0x00000003ff03723e */ /* 0x000fe200000000ff */
[----:B------:R0:W-:Y:S01]  /*1e210*/  @P0 STG.E.U16 desc[UR44][R4.64+0xb2], R10 ;  /* 0x0000b20a04000986 */ /* 0x0001e2000c10152c */
[----:B------:R-:W-:Y:S02]  /*1e220*/  F2FP.F16.F32.PACK_AB R8, RZ, R8 ;  /* 0x00000008ff08723e */ /* 0x000fe400000000ff */
[----:B------:R-:W-:Y:S02]  /*1e230*/  F2FP.F16.F32.PACK_AB R9, RZ, R9 ;  /* 0x00000009ff09723e */ /* 0x000fe400000000ff */
[----:B------:R-:W-:Y:S02]  /*1e240*/  PRMT R11, R8, 0x7610, R11 ;  /* 0x00007610080b7816 */ /* 0x000fe4000000000b */
[----:B------:R-:W-:-:S02]  /*1e250*/  PRMT R12, R9, 0x7610, R12 ;  /* 0x00007610090c7816 */ /* 0x000fc4000000000c */
[----:B0-----:R-:W-:Y:S01]  /*1e260*/  PRMT R10, R3, 0x7610, R10 ;  /* 0x00007610030a7816 */ /* 0x001fe2000000000a */
[-C--:B------:R-:W-:Y:S01]  /*1e270*/  FMUL R3, R222, R2.reuse ;  /* 0x00000002de037220 */ /* 0x080fe20000400000 */
[----:B------:R-:W-:Y:S01]  /*1e280*/  ISETP.GT.AND P0, PT, R0, 0x61, P3 ;  /* 0x000000610000780c */ /* 0x000fe20001f04270 */
[----:B------:R-:W-:Y:S03]  /*1e290*/  @P4 STG.E.U16 desc[UR44][R6.64+0xb0], R11 ;  /* 0x0000b00b06004986 */ /* 0x000fe6000c10152c */
[----:B------:R-:W-:Y:S01]  /*1e2a0*/  F2FP.F16.F32.PACK_AB R3, RZ, R3 ;  /* 0x00000003ff03723e */ /* 0x000fe200000000ff */
[----:B------:R-:W-:Y:S04]  /*1e2b0*/  @P5 STG.E.U16 desc[UR44][R6.64+0xb2], R12 ;  /* 0x0000b20c06005986 */ /* 0x000fe8000c10152c */
[----:B------:R0:W-:Y:S01]  /*1e2c0*/  @P1 STG.E.U16 desc[UR44][R4.64+0xc0], R13 ;  /* 0x0000c00d04001986 */ /* 0x0001e2000c10152c */
[-C--:B------:R-:W-:Y:S01]  /*1e2d0*/  FMUL R8, R224, R2.reuse ;  /* 0x00000002e0087220 */ /* 0x080fe20000400000 */
[----:B------:R-:W-:Y:S01]  /*1e2e0*/  FMUL R9, R223, R2 ;  /* 0x00000002df097220 */ /* 0x000fe20000400000 */
[----:B------:R-:W-:-:S02]  /*1e2f0*/  ISETP.GT.AND P4, PT, R0, 0x60, P2 ;  /* 0x000000600000780c */ /* 0x000fc40001784270 */
[C---:B------:R-:W-:Y:S02]  /*1e300*/  ISETP.GT.AND P5, PT, R0.reuse, 0x61, P2 ;  /* 0x000000610000780c */ /* 0x040fe400017a4270 */
[----:B0-----:R-:W-:Y:S01]  /*1e310*/  PRMT R13, R3, 0x7610, R13 ;  /* 0x00007610030d7816 */ /* 0x001fe2000000000d */
[----:B------:R-:W-:Y:S01]  /*1e320*/  FMUL R3, R221, R2 ;  /* 0x00000002dd037220 */ /* 0x000fe20000400000 */
[----:B------:R-:W-:Y:S01]  /*1e330*/  ISETP.GT.AND P1, PT, R0, 0x68, P3 ;  /* 0x000000680000780c */ /* 0x000fe20001f24270 */
[----:B------:R0:W-:Y:S01]  /*1e340*/  @P0 STG.E.U16 desc[UR44][R4.64+0xc2], R10 ;  /* 0x0000c20a04000986 */ /* 0x0001e2000c10152c */
[----:B------:R-:W-:Y:S02]  /*1e350*/  F2FP.F16.F32.PACK_AB R8, RZ, R8 ;  /* 0x00000008ff08723e */ /* 0x000fe400000000ff */
[----:B------:R-:W-:Y:S02]  /*1e360*/  F2FP.F16.F32.PACK_AB R3, RZ, R3 ;  /* 0x00000003ff03723e */ /* 0x000fe400000000ff */
[----:B------:R-:W-:-:S02]  /*1e370*/  F2FP.F16.F32.PACK_AB R9, RZ, R9 ;  /* 0x00000009ff09723e */ /* 0x000fc400000000ff */
[----:B------:R-:W-:Y:S02]  /*1e380*/  PRMT R11, R8, 0x7610, R11 ;  /* 0x00007610080b7816 */ /* 0x000fe4000000000b */
[----:B------:R-:W-:Y:S02]  /*1e390*/  PRMT R12, R9, 0x7610, R12 ;  /* 0x00007610090c7816 */ /* 0x000fe4000000000c */
        /* <DEDUP_REMOVED lines=285> */
[----:B------:R-:W-:Y:S01]  /*1f570*/  @P5 STG.E.U16 desc[UR44][R6.64+0x1a2], R12 ;  /* 0x0001a20c06005986 */ /* 0x000fe2000c10152c */
[-C--:B------:R-:W-:Y:S01]  /*1f580*/  FMUL R8, R164, R2.reuse ;  /* 0x00000002a4087220 */ /* 0x080fe20000400000 */
[----:B------:R-:W-:Y:S01]  /*1f590*/  FMUL R9, R163, R2 ;  /* 0x00000002a3097220 */ /* 0x000fe20000400000 */
[C---:B------:R-:W-:Y:S01]  /*1f5a0*/  ISETP.GT.AND P4, PT, R0.reuse, 0xd8, P2 ;  /* 0x000000d80000780c */ /* 0x040fe20001784270 */
[----:B------:R0:W-:Y:S01]  /*1f5b0*/  @P1 STG.E.U16 desc[UR44][R4.64+0x1b0], R13 ;  /* 0x0001b00d04001986 */ /* 0x0001e2000c10152c */
[----:B------:R-:W-:-:S02]  /*1f5c0*/  ISETP.GT.AND P5, PT, R0, 0xd9, P2 ;  /* 0x000000d90000780c */ /* 0x000fc400017a4270 */
[----:B------:R-:W-:Y:S02]  /*1f5d0*/  ISETP.GT.AND P1, PT, R0, 0xe0, P3 ;  /* 0x000000e00000780c */ /* 0x000fe40001f24270 */
[----:B------:R-:W-:Y:S02]  /*1f5e0*/  F2FP.F16.F32.PACK_AB R8, RZ, R8 ;  /* 0x00000008ff08723e */ /* 0x000fe400000000ff */
[----:B------:R-:W-:Y:S02]  /*1f5f0*/  F2FP.F16.F32.PACK_AB R9, RZ, R9 ;  /* 0x00000009ff09723e */ /* 0x000fe400000000ff */
[----:B0-----:R-:W-:Y:S01]  /*1f600*/  PRMT R13, R3, 0x7610, R13 ;  /* 0x00007610030d7816 */ /* 0x001fe2000000000d */
[----:B------:R-:W-:Y:S01]  /*1f610*/  FMUL R3, R161, R2 ;  /* 0x00000002a1037220 */ /* 0x000fe20000400000 */
[----:B------:R-:W-:Y:S01]  /*1f620*/  PRMT R11, R8, 0x7610, R11 ;  /* 0x00007610080b7816 */ /* 0x000fe2000000000b */
[----:B------:R0:W-:Y:S03]  /*1f630*/  @P0 STG.E.U16 desc[UR44][R4.64+0x1b2], R10 ;  /* 0x0001b20a04000986 */ /* 0x0001e6000c10152c */
[----:B------:R-:W-:-:S02]  /*1f640*/  F2FP.F16.F32.PACK_AB R3, RZ, R3 ;  /* 0x00000003ff03723e */ /* 0x000fc400000000ff */
[----:B------:R-:W-:Y:S01]  /*1f650*/  PRMT R12, R9, 0x7610, R12 ;  /* 0x00007610090c7816 */ /* 0x000fe2000000000c */
[----:B------:R-:W-:Y:S01]  /*1f660*/  @P4 STG.E.U16 desc[UR44][R6.64+0x1b0], R11 ;  /* 0x0001b00b06004986 */ /* 0x000fe2000c10152c */
[-C--:B------:R-:W-:Y:S01]  /*1f670*/  FMUL R8, R160, R2.reuse ;  /* 0x00000002a0087220 */ /* 0x080fe20000400000 */
[----:B------:R-:W-:Y:S02]  /*1f680*/  ISETP.GT.AND P0, PT, R0, 0xe1, P3 ;  /* 0x000000e10000780c */ /* 0x000fe40001f04270 */
[----:B0-----:R-:W-:Y:S01]  /*1f690*/  PRMT R10, R3, 0x7610, R10 ;  /* 0x00007610030a7816 */ /* 0x001fe2000000000a */
[-C--:B------:R-:W-:Y:S01]  /*1f6a0*/  FMUL R3, R158, R2.reuse ;  /* 0x000000029e037220 */ /* 0x080fe20000400000 */
[----:B------:R-:W-:Y:S01]  /*1f6b0*/  @P5 STG.E.U16 desc[UR44][R6.64+0x1b2], R12 ;  /* 0x0001b20c06005986 */ /* 0x000fe2000c10152c */
[----:B------:R-:W-:Y:S01]  /*1f6c0*/  FMUL R9, R159, R2 ;  /* 0x000000029f097220 */ /* 0x000fe20000400000 */
[C---:B------:R-:W-:Y:S02]  /*1f6d0*/  ISETP.GT.AND P4, PT, R0.reuse, 0xe0, P2 ;  /* 0x000000e00000780c */ /* 0x040fe40001784270 */
[----:B------:R0:W-:Y:S01]  /*1f6e0*/  @P1 STG.E.U16 desc[UR44][R4.64+0x1c0], R13 ;  /* 0x0001c00d04001986 */ /* 0x0001e2000c10152c */
[----:B------:R-:W-:-:S02]  /*1f6f0*/  ISETP.GT.AND P5, PT, R0, 0xe1, P2 ;  /* 0x000000e10000780c */ /* 0x000fc400017a4270 */
[----:B------:R-:W-:Y:S02]  /*1f700*/  ISETP.GT.AND P1, PT, R0, 0xe8, P3 ;  /* 0x000000e80000780c */ /* 0x000fe40001f24270 */
[----:B------:R-:W-:Y:S02]  /*1f710*/  F2FP.F16.F32.PACK_AB R3, RZ, R3 ;  /* 0x00000003ff03723e */ /* 0x000fe400000000ff */
[----:B------:R-:W-:Y:S02]  /*1f720*/  F2FP.F16.F32.PACK_AB R8, RZ, R8 ;  /* 0x00000008ff08723e */ /* 0x000fe400000000ff */
[----:B------:R-:W-:Y:S02]  /*1f730*/  F2FP.F16.F32.PACK_AB R9, RZ, R9 ;  /* 0x00000009ff09723e */ /* 0x000fe400000000ff */
[----:B0-----:R-:W-:Y:S01]  /*1f740*/  PRMT R13, R3, 0x7610, R13 ;  /* 0x00007610030d7816 */ /* 0x001fe2000000000d */
[----:B------:R-:W-:Y:S01]  /*1f750*/  FMUL R3, R157, R2 ;  /* 0x000000029d037220 */ /* 0x000fe20000400000 */
[----:B------:R-:W-:-:S02]  /*1f760*/  PRMT R11, R8, 0x7610, R11 ;  /* 0x00007610080b7816 */ /* 0x000fc4000000000b */
[----:B------:R-:W-:Y:S01]  /*1f770*/  PRMT R12, R9, 0x7610, R12 ;  /* 0x00007610090c7816 */ /* 0x000fe2000000000c */
[----:B------:R0:W-:Y:S01]  /*1f780*/  @P0 STG.E.U16 desc[UR44][R4.64+0x1c2], R10 ;  /* 0x0001c20a04000986 */ /* 0x0001e2000c10152c */
[----:B------:R-:W-:Y:S01]  /*1f790*/  F2FP.F16.F32.PACK_AB R3, RZ, R3 ;  /* 0x00000003ff03723e */ /* 0x000fe200000000ff */
[----:B------:R-:W-:Y:S02]  /*1f7a0*/  FMUL R8, R156, R2 ;  /* 0x000000029c087220 */ /* 0x000fe40000400000 */
[----:B------:R1:W-:Y:S01]  /*1f7b0*/  @P4 STG.E.U16 desc[UR44][R6.64+0x1c0], R11 ;  /* 0x0001c00b06004986 */ /* 0x0003e2000c10152c */
[----:B------:R-:W-:-:S03]  /*1f7c0*/  ISETP.GT.AND P0, PT, R0, 0xe9, P3 ;  /* 0x000000e90000780c */ /* 0x000fc60001f04270 */
[----:B------:R-:W-:Y:S01]  /*1f7d0*/  @P5 STG.E.U16 desc[UR44][R6.64+0x1c2], R12 ;  /* 0x0001c20c06005986 */ /* 0x000fe2000c10152c */
[----:B------:R-:W-:-:S03]  /*1f7e0*/  ISETP.GT.AND P4, PT, R0, 0xe9, P2 ;  /* 0x000000e90000780c */ /* 0x000fc60001784270 */
[----:B------:R2:W-:Y:S01]  /*1f7f0*/  @P1 STG.E.U16 desc[UR44][R4.64+0x1d0], R13 ;  /* 0x0001d00d04001986 */ /* 0x0005e2000c10152c */
[----:B------:R-:W-:Y:S02]  /*1f800*/  ISETP.GT.AND P1, PT, R0, 0xe8, P2 ;  /* 0x000000e80000780c */ /* 0x000fe40001724270 */
[----:B0-----:R-:W-:Y:S01]  /*1f810*/  PRMT R10, R3, 0x7610, R10 ;  /* 0x00007610030a7816 */ /* 0x001fe2000000000a */
[-C--:B------:R-:W-:Y:S01]  /*1f820*/  FMUL R3, R154, R2.reuse ;  /* 0x000000029a037220 */ /* 0x080fe20000400000 */
[----:B------:R-:W-:Y:S01]  /*1f830*/  ISETP.GT.AND P5, PT, R0, 0xf0, P3 ;  /* 0x000000f00000780c */ /* 0x000fe20001fa4270 */
[----:B------:R-:W-:Y:S01]  /*1f840*/  FMUL R9, R155, R2 ;  /* 0x000000029b097220 */ /* 0x000fe20000400000 */
[----:B------:R-:W-:Y:S02]  /*1f850*/  F2FP.F16.F32.PACK_AB R8, RZ, R8 ;  /* 0x00000008ff08723e */ /* 0x000fe400000000ff */
[----:B------:R-:W-:Y:S02]  /*1f860*/  F2FP.F16.F32.PACK_AB R3, RZ, R3 ;  /* 0x00000003ff03723e */ /* 0x000fe400000000ff */
[----:B-1----:R-:W-:-:S02]  /*1f870*/  PRMT R11, R8, 0x7610, R11 ;  /* 0x00007610080b7816 */ /* 0x002fc4000000000b */
[----:B------:R-:W-:Y:S02]  /*1f880*/  F2FP.F16.F32.PACK_AB R9, RZ, R9 ;  /* 0x00000009ff09723e */ /* 0x000fe400000000ff */
[----:B--2---:R-:W-:Y:S01]  /*1f890*/  PRMT R13, R3, 0x7610, R13 ;  /* 0x00007610030d7816 */ /* 0x004fe2000000000d */
[----:B------:R-:W-:Y:S01]  /*1f8a0*/  @P0 STG.E.U16 desc[UR44][R4.64+0x1d2], R10 ;  /* 0x0001d20a04000986 */ /* 0x000fe2000c10152c */
[----:B------:R-:W-:-:S03]  /*1f8b0*/  FMUL R3, R23, R2 ;  /* 0x0000000217037220 */ /* 0x000fc60000400000 */
[----:B------:R-:W-:Y:S04]  /*1f8c0*/  @P1 STG.E.U16 desc[UR44][R6.64+0x1d0], R11 ;  /* 0x0001d00b06001986 */ /* 0x000fe8000c10152c */
[----:B------:R0:W-:Y:S01]  /*1f8d0*/  @P4 STG.E.U16 desc[UR44][R6.64+0x1d2], R9 ;  /* 0x0001d20906004986 */ /* 0x0001e2000c10152c */
[----:B------:R-:W-:-:S03]  /*1f8e0*/  ISETP.GT.AND P4, PT, R0, 0xf0, P2 ;  /* 0x000000f00000780c */ /* 0x000fc60001784270 */
[----:B------:R-:W-:Y:S01]  /*1f8f0*/  @P5 STG.E.U16 desc[UR44][R4.64+0x1e0], R13 ;  /* 0x0001e00d04005986 */ /* 0x000fe2000c10152c */
[----:B------:R-:W-:Y:S01]  /*1f900*/  ISETP.GT.AND P5, PT, R0, 0xf1, P3 ;  /* 0x000000f10000780c */ /* 0x000fe20001fa4270 */
[----:B------:R-:W-:Y:S01]  /*1f910*/  FMUL R8, R22, R2 ;  /* 0x0000000216087220 */ /* 0x000fe20000400000 */
[----:B------:R-:W-:-:S04]  /*1f920*/  F2FP.F16.F32.PACK_AB R3, RZ, R3 ;  /* 0x00000003ff03723e */ /* 0x000fc800000000ff */
[----:B------:R-:W-:Y:S02]  /*1f930*/  PRMT R14, R3, 0x7610, R14 ;  /* 0x00007610030e7816 */ /* 0x000fe4000000000e */
[----:B------:R-:W-:Y:S01]  /*1f940*/  F2FP.F16.F32.PACK_AB R12, RZ, R8 ;  /* 0x00000008ff0c723e */ /* 0x000fe200000000ff */
[----:B0-----:R-:W-:-:S04]  /*1f950*/  FMUL R9, R19, R2 ;  /* 0x0000000213097220 */ /* 0x001fc80000400000 */
[----:B------:R-:W-:Y:S01]  /*1f960*/  @P5 STG.E.U16 desc[UR44][R4.64+0x1e2], R14 ;  /* 0x0001e20e04005986 */ /* 0x000fe2000c10152c */
[----:B------:R-:W-:-:S03]  /*1f970*/  ISETP.GT.AND P5, PT, R0, 0xf8, P3 ;  /* 0x000000f80000780c */ /* 0x000fc60001fa4270 */
[----:B------:R0:W-:Y:S01]  /*1f980*/  @P4 STG.E.U16 desc[UR44][R6.64+0x1e0], R12 ;  /* 0x0001e00c06004986 */ /* 0x0001e2000c10152c */
[C---:B------:R-:W-:Y:S01]  /*1f990*/  ISETP.GT.AND P4, PT, R0.reuse, 0xf1, P2 ;  /* 0x000000f10000780c */ /* 0x040fe20001784270 */
[-C--:B------:R-:W-:Y:S01]  /*1f9a0*/  FMUL R11, R21, R2.reuse ;  /* 0x00000002150b7220 */ /* 0x080fe20000400000 */
[----:B------:R-:W-:Y:S01]  /*1f9b0*/  ISETP.GT.AND P3, PT, R0, 0xf9, P3 ;  /* 0x000000f90000780c */ /* 0x000fe20001f64270 */
[-C--:B------:R-:W-:Y:S01]  /*1f9c0*/  FMUL R10, R20, R2.reuse ;  /* 0x00000002140a7220 */ /* 0x080fe20000400000 */
[----:B------:R-:W-:Y:S01]  /*1f9d0*/  USHF.L.U32 UR12, UR8, 0x8, URZ ;  /* 0x00000008080c7899 */ /* 0x000fe2000800063f */
[----:B------:R-:W-:Y:S01]  /*1f9e0*/  FMUL R8, R18, R2 ;  /* 0x0000000212087220 */ /* 0x000fe20000400000 */
[----:B------:R-:W-:Y:S02]  /*1f9f0*/  F2FP.F16.F32.PACK_AB R9, RZ, R9 ;  /* 0x00000009ff09723e */ /* 0x000fe400000000ff */
[----:B------:R-:W-:Y:S01]  /*1fa00*/  F2FP.F16.F32.PACK_AB R11, RZ, R11 ;  /* 0x0000000bff0b723e */ /* 0x000fe200000000ff */
[----:B------:R-:W-:Y:S01]  /*1fa10*/  USHF.L.U64.HI UR11, UR8, 0x8, UR9 ;  /* 0x00000008080b7899 */ /* 0x000fe20008010209 */
[----:B------:R-:W-:-:S02]  /*1fa20*/  F2FP.F16.F32.PACK_AB R10, RZ, R10 ;  /* 0x0000000aff0a723e */ /* 0x000fc400000000ff */
[----:B0-----:R-:W-:Y:S01]  /*1fa30*/  PRMT R12, R9, 0x7610, R12 ;  /* 0x00007610090c7816 */ /* 0x001fe2000000000c */
[----:B------:R-:W-:Y:S01]  /*1fa40*/  IMAD.U32 R9, RZ, RZ, UR12 ;  /* 0x0000000cff097e24 */ /* 0x000fe2000f8e00ff */
[----:B------:R-:W-:Y:S01]  /*1fa50*/  F2FP.F16.F32.PACK_AB R8, RZ, R8 ;  /* 0x00000008ff08723e */ /* 0x000fe200000000ff */
[----:B------:R0:W-:Y:S01]  /*1fa60*/  @P4 STG.E.U16 desc[UR44][R6.64+0x1e2], R11 ;  /* 0x0001e20b06004986 */ /* 0x0001e2000c10152c */
[----:B------:R-:W-:Y:S02]  /*1fa70*/  ISETP.GT.AND P1, PT, R153, 0x80, PT ;  /* 0x000000809900780c */ /* 0x000fe40003f24270 */
[----:B------:R-:W-:Y:S01]  /*1fa80*/  PRMT R13, R8, 0x7610, R13 ;  /* 0x00007610080d7816 */ /* 0x000fe2000000000d */
[----:B------:R-:W-:Y:S04]  /*1fa90*/  @P5 STG.E.U16 desc[UR44][R4.64+0x1f0], R10 ;  /* 0x0001f00a04005986 */ /* 0x000fe8000c10152c */
[----:B------:R1:W-:Y:S01]  /*1faa0*/  @P3 STG.E.U16 desc[UR44][R4.64+0x1f2], R12 ;  /* 0x0001f20c04003986 */ /* 0x0003e2000c10152c */
[----:B------:R-:W-:-:S02]  /*1fab0*/  IADD3 R8, P3, P5, R4, UR5, R9 ;  /* 0x0000000504087c10 */ /* 0x000fc4000fd7e009 */
[----:B0-----:R-:W-:Y:S02]  /*1fac0*/  MOV R11, UR11 ;  /* 0x0000000b000b7c02 */ /* 0x001fe40008000f00 */
[C---:B------:R-:W-:Y:S02]  /*1fad0*/  ISETP.GT.AND P4, PT, R0.reuse, 0xf8, P2 ;  /* 0x000000f80000780c */ /* 0x040fe40001784270 */
[C---:B------:R-:W-:Y:S02]  /*1fae0*/  ISETP.GT.AND P2, PT, R0.reuse, 0xf9, P2 ;  /* 0x000000f90000780c */ /* 0x040fe40001744270 */
[----:B------:R-:W-:Y:S02]  /*1faf0*/  IADD3.X R9, R5, UR4, R11, P3, P5 ;  /* 0x0000000405097c10 */ /* 0x000fe40009fea40b */
[----:B------:R-:W-:Y:S01]  /*1fb00*/  ISETP.GT.AND P3, PT, R0, 0x1, P1 ;  /* 0x000000010000780c */ /* 0x000fe20000f64270 */
[-C--:B------:R-:W-:Y:S01]  /*1fb10*/  FMUL R3, R15, R2.reuse ;  /* 0x000000020f037220 */ /* 0x080fe20000400000 */
[----:B------:R-:W-:Y:S01]  /*1fb20*/  FMUL R25, R25, R2 ;  /* 0x0000000219197220 */ /* 0x000fe20000400000 */
[----:B-1----:R-:W-:-:S03]  /*1fb30*/  IADD3 R4, P5, R4, UR12, RZ ;  /* 0x0000000c04047c10 */ /* 0x002fc6000ffbe0ff */
[----:B------:R-:W-:Y:S02]  /*1fb40*/  F2FP.F16.F32.PACK_AB R3, RZ, R3 ;  /* 0x00000003ff03723e */ /* 0x000fe400000000ff */
[----:B------:R-:W-:Y:S02]  /*1fb50*/  F2FP.F16.F32.PACK_AB R25, RZ, R25 ;  /* 0x00000019ff19723e */ /* 0x000fe400000000ff */
[----:B------:R-:W-:Y:S01]  /*1fb60*/  IADD3.X R5, R5, UR11, RZ, P5, !PT ;  /* 0x0000000b05057c10 */ /* 0x000fe2000affe4ff */
[----:B------:R-:W-:Y:S01]  /*1fb70*/  @P4 STG.E.U16 desc[UR44][R6.64+0x1f0], R13 ;  /* 0x0001f00d06004986 */ /* 0x000fe2000c10152c */
[----:B------:R-:W-:-:S03]  /*1fb80*/  ISETP.GT.AND P0, PT, R153, 0x88, PT ;  /* 0x000000889900780c */ /* 0x000fc60003f04270 */
[----:B------:R0:W-:Y:S01]  /*1fb90*/  @P2 STG.E.U16 desc[UR44][R6.64+0x1f2], R3 ;  /* 0x0001f20306002986 */ /* 0x0001e2000c10152c */
[----:B------:R-:W-:-:S03]  /*1fba0*/  ISETP.GT.AND P4, PT, R0, RZ, P1 ;  /* 0x000000ff0000720c */ /* 0x000fc60000f84270 */
[----:B------:R-:W-:Y:S01]  /*1fbb0*/  @P3 STG.E.U16 desc[UR44][R4.64+0x2], R25 ;  /* 0x0000021904003986 */ /* 0x000fe2000c10152c */
[----:B------:R-:W-:Y:S02]  /*1fbc0*/  IADD3 R10, P3, R4, UR5, RZ ;  /* 0x00000005040a7c10 */ /* 0x000fe4000ff7e0ff */
[----:B------:R-:W-:Y:S01]  /*1fbd0*/  ISETP.GT.AND P2, PT, R0, RZ, P0 ;  /* 0x000000ff0000720c */ /* 0x000fe20000744270 */
[-C--:B------:R-:W-:Y:S01]  /*1fbe0*/  FMUL R24, R24, R2.reuse ;  /* 0x0000000218187220 */ /* 0x080fe20000400000 */
[-C--:B------:R-:W-:Y:S01]  /*1fbf0*/  FMUL R26, R26, R2.reuse ;  /* 0x000000021a1a7220 */ /* 0x080fe20000400000 */
[C---:B------:R-:W-:Y:S02]  /*1fc00*/  ISETP.GT.AND P5, PT, R0.reuse, 0x1, P0 ;  /* 0x000000010000780c */ /* 0x040fe400007a4270 */
[----:B------:R-:W-:Y:S02]  /*1fc10*/  IADD3.X R11, R5, UR4, RZ, P3, !PT ;  /* 0x00000004050b7c10 */ /* 0x000fe40009ffe4ff */
[----:B------:R-:W-:Y:S01]  /*1fc20*/  ISETP.GT.AND P3, PT, R0, 0x9, P1 ;  /* 0x000000090000780c */ /* 0x000fe20000f64270 */
[-C--:B------:R-:W-:Y:S01]  /*1fc30*/  FMUL R27, R27, R2.reuse ;  /* 0x000000021b1b7220 */ /* 0x080fe20000400000 */
[----:B------:R-:W-:Y:S01]  /*1fc40*/  FMUL R29, R29, R2 ;  /* 0x000000021d1d7220 */ /* 0x000fe20000400000 */
[----:B------:R-:W-:-:S02]  /*1fc50*/  F2FP.F16.F32.PACK_AB R24, RZ, R24 ;  /* 0x00000018ff18723e */ /* 0x000fc400000000ff */
[----:B------:R-:W-:Y:S02]  /*1fc60*/  F2FP.F16.F32.PACK_AB R26, RZ, R26 ;  /* 0x0000001aff1a723e */ /* 0x000fe400000000ff */
[----:B------:R-:W-:Y:S01]  /*1fc70*/  F2FP.F16.F32.PACK_AB R27, RZ, R27 ;  /* 0x0000001bff1b723e */ /* 0x000fe200000000ff */
[----:B------:R-:W-:Y:S01]  /*1fc80*/  @P4 STG.E.U16 desc[UR44][R4.64], R24 ;  /* 0x0000001804004986 */ /* 0x000fe2000c10152c */
[----:B------:R-:W-:Y:S02]  /*1fc90*/  F2FP.F16.F32.PACK_AB R29, RZ, R29 ;  /* 0x0000001dff1d723e */ /* 0x000fe400000000ff */
[C---:B------:R-:W-:Y:S01]  /*1fca0*/  ISETP.GT.AND P4, PT, R0.reuse, 0x8, P1 ;  /* 0x000000080000780c */ /* 0x040fe20000f84270 */
[----:B------:R-:W-:Y:S01]  /*1fcb0*/  @P2 STG.E.U16 desc[UR44][R10.64], R26 ;  /* 0x0000001a0a002986 */ /* 0x000fe2000c10152c */
[----:B------:R-:W-:Y:S01]  /*1fcc0*/  ISETP.GT.AND P2, PT, R0, 0x8, P0 ;  /* 0x000000080000780c */ /* 0x000fe20000744270 */
[-C--:B------:R-:W-:Y:S01]  /*1fcd0*/  FMUL R28, R28, R2.reuse ;  /* 0x000000021c1c7220 */ /* 0x080fe20000400000 */
[----:B------:R-:W-:Y:S01]  /*1fce0*/  FMUL R30, R30, R2 ;  /* 0x000000021e1e7220 */ /* 0x000fe20000400000 */
[----:B------:R-:W-:Y:S01]  /*1fcf0*/  @P5 STG.E.U16 desc[UR44][R10.64+0x2], R27 ;  /* 0x0000021b0a005986 */ /* 0x000fe2000c10152c */
[----:B------:R-:W-:-:S03]  /*1fd00*/  ISETP.GT.AND P5, PT, R0, 0x9, P0 ;  /* 0x000000090000780c */ /* 0x000fc600007a4270 */
[----:B------:R-:W-:Y:S01]  /*1fd10*/  @P3 STG.E.U16 desc[UR44][R4.64+0x12], R29 ;  /* 0x0000121d04003986 */ /* 0x000fe2000c10152c */
[----:B0-----:R-:W-:Y:S02]  /*1fd20*/  IADD3 R6, P3, R4, UR5, RZ ;  /* 0x0000000504067c10 */ /* 0x001fe4000ff7e0ff */
[----:B------:R-:W-:Y:S01]  /*1fd30*/  F2FP.F16.F32.PACK_AB R28, RZ, R28 ;  /* 0x0000001cff1c723e */ /* 0x000fe200000000ff */
[----:B------:R-:W-:Y:S01]  /*1fd40*/  FMUL R31, R31, R2 ;  /* 0x000000021f1f7220 */ /* 0x000fe20000400000 */
[----:B------:R-:W-:Y:S02]  /*1fd50*/  F2FP.F16.F32.PACK_AB R30, RZ, R30 ;  /* 0x0000001eff1e723e */ /* 0x000fe400000000ff */
[----:B------:R-:W-:Y:S01]  /*1fd60*/  IADD3.X R7, R5, UR4, RZ, P3, !PT ;  /* 0x0000000405077c10 */ /* 0x000fe20009ffe4ff */
[----:B------:R-:W-:Y:S01]  /*1fd70*/  @P4 STG.E.U16 desc[UR44][R4.64+0x10], R28 ;  /* 0x0000101c04004986 */ /* 0x000fe2000c10152c */
[----:B------:R-:W-:-:S03]  /*1fd80*/  F2FP.F16.F32.PACK_AB R31, RZ, R31 ;  /* 0x0000001fff1f723e */ /* 0x000fc600000000ff */
[----:B------:R0:W-:Y:S01]  /*1fd90*/  @P2 STG.E.U16 desc[UR44][R6.64+0x10], R30 ;  /* 0x0000101e06002986 */ /* 0x0001e2000c10152c */
[C---:B------:R-:W-:Y:S02]  /*1fda0*/  ISETP.GT.AND P2, PT, R0.reuse, 0x10, P0 ;  /* 0x000000100000780c */ /* 0x040fe40000744270 */
[C---:B------:R-:W-:Y:S01]  /*1fdb0*/  ISETP.GT.AND P4, PT, R0.reuse, 0x10, P1 ;  /* 0x000000100000780c */ /* 0x040fe20000f84270 */
[----:B------:R-:W-:Y:S01]  /*1fdc0*/  @P5 STG.E.U16 desc[UR44][R8.64+0x12], R31 ;  /* 0x0000121f08005986 */ /* 0x000fe2000c10152c */
[----:B------:R-:W-:Y:S01]  /*1fdd0*/  ISETP.GT.AND P3, PT, R0, 0x11, P1 ;  /* 0x000000110000780c */ /* 0x000fe20000f64270 */
[-C--:B------:R-:W-:Y:S01]  /*1fde0*/  FMUL R32, R32, R2.reuse ;  /* 0x0000000220207220 */ /* 0x080fe20000400000 */
[----:B------:R-:W-:Y:S01]  /*1fdf0*/  ISETP.GT.AND P5, PT, R0, 0x11, P0 ;  /* 0x000000110000780c */ /* 0x000fe200007a4270 */
[-C--:B------:R-:W-:Y:S01]  /*1fe00*/  FMUL R33, R33, R2.reuse ;  /* 0x0000000221217220 */ /* 0x080fe20000400000 */
[----:B------:R-:W-:Y:S02]  /*1fe10*/  FMUL R34, R34, R2 ;  /* 0x0000000222227220 */ /* 0x000fe40000400000 */
[----:B------:R-:W-:-:S02]  /*1fe20*/  F2FP.F16.F32.PACK_AB R32, RZ, R32 ;  /* 0x00000020ff20723e */ /* 0x000fc400000000ff */
[----:B------:R-:W-:Y:S01]  /*1fe30*/  F2FP.F16.F32.PACK_AB R33, RZ, R33 ;  /* 0x00000021ff21723e */ /* 0x000fe200000000ff */
[----:B0-----:R-:W-:Y:S01]  /*1fe40*/  @P2 IMAD.MOV.U32 R6, RZ, RZ, R8 ;  /* 0x000000ffff062224 */ /* 0x001fe200078e0008 */
[----:B------:R-:W-:Y:S01]  /*1fe50*/  F2FP.F16.F32.PACK_AB R34, RZ, R34 ;  /* 0x00000022ff22723e */ /* 0x000fe200000000ff */
[----:B------:R-:W-:Y:S01]  /*1fe60*/  FMUL R35, R35, R2 ;  /* 0x0000000223237220 */ /* 0x000fe20000400000 */
[----:B------:R-:W-:Y:S01]  /*1fe70*/  @P2 MOV R7, R9 ;  /* 0x0000000900072202 */ /* 0x000fe20000000f00 */
[----:B------:R-:W-:Y:S04]  /*1fe80*/  @P4 STG.E.U16 desc[UR44][R4.64+0x20], R32 ;  /* 0x0000202004004986 */ /* 0x000fe8000c10152c */
[----:B------:R-:W-:Y:S01]  /*1fe90*/  @P3 STG.E.U16 desc[UR44][R4.64+0x22], R33 ;  /* 0x0000222104003986 */ /* 0x000fe2000c10152c */
[----:B------:R-:W-:-:S03]  /*1fea0*/  F2FP.F16.F32.PACK_AB R35, RZ, R35 ;  /* 0x00000023ff23723e */ /* 0x000fc600000000ff */
[----:B------:R0:W-:Y:S01]  /*1feb0*/  @P2 STG.E.U16 desc[UR44][R6.64+0x20], R34 ;  /* 0x0000202206002986 */ /* 0x0001e2000c10152c */
[C---:B------:R-:W-:Y:S02]  /*1fec0*/  ISETP.GT.AND P2, PT, R0.reuse, 0x18, P0 ;  /* 0x000000180000780c */ /* 0x040fe40000744270 */
[C---:B------:R-:W-:Y:S02]  /*1fed0*/  ISETP.GT.AND P4, PT, R0.reuse, 0x18, P1 ;  /* 0x000000180000780c */ /* 0x040fe40000f84270 */
[----:B------:R-:W-:Y:S01]  /*1fee0*/  ISETP.GT.AND P3, PT, R0, 0x19, P1 ;  /* 0x000000190000780c */ /* 0x000fe20000f64270 */
[----:B0-----:R-:W-:Y:S01]  /*1fef0*/  @P5 IMAD.MOV.U32 R6, RZ, RZ, R8 ;  /* 0x000000ffff065224 */ /* 0x001fe200078e0008 */
[----:B------:R-:W-:Y:S01]  /*1ff00*/  @P5 MOV R7, R9 ;  /* 0x0000000900075202 */ /* 0x000fe20000000f00 */
[-C--:B------:R-:W-:Y:S01]  /*1ff10*/  FMUL R36, R36, R2.reuse ;  /* 0x0000000224247220 */ /* 0x080fe20000400000 */
[----:B------:R-:W-:-:S03]  /*1ff20*/  FMUL R37, R37, R2 ;  /* 0x0000000225257220 */ /* 0x000fc60000400000 */
[----:B------:R0:W-:Y:S01]  /*1ff30*/  @P5 STG.E.U16 desc[UR44][R6.64+0x22], R35 ;  /* 0x0000222306005986 */ /* 0x0001e2000c10152c */
[----:B------:R-:W-:Y:S01]  /*1ff40*/  ISETP.GT.AND P5, PT, R0, 0x19, P0 ;  /* 0x000000190000780c */ /* 0x000fe200007a4270 */
[----:B------:R-:W-:Y:S01]  /*1ff50*/  FMUL R38, R38, R2 ;  /* 0x0000000226267220 */ /* 0x000fe20000400000 */
[----:B------:R-:W-:Y:S02]  /*1ff60*/  F2FP.F16.F32.PACK_AB R36, RZ, R36 ;  /* 0x00000024ff24723e */ /* 0x000fe400000000ff */
[----:B------:R-:W-:Y:S01]  /*1ff70*/  F2FP.F16.F32.PACK_AB R37, RZ, R37 ;  /* 0x00000025ff25723e */ /* 0x000fe200000000ff */
[----:B------:R-:W-:Y:S01]  /*1ff80*/  FMUL R39, R39, R2 ;  /* 0x0000000227277220 */ /* 0x000fe20000400000 */
[----:B------:R-:W-:Y:S01]  /*1ff90*/  F2FP.F16.F32.PACK_AB R38, RZ, R38 ;  /* 0x00000026ff26723e */ /* 0x000fe200000000ff */
[----:B------:R-:W-:Y:S01]  /*1ffa0*/  @P4 STG.E.U16 desc[UR44][R4.64+0x30], R36 ;  /* 0x0000302404004986 */ /* 0x000fe2000c10152c */
[----:B0-----:R-:W-:Y:S01]  /*1ffb0*/  @P2 IMAD.MOV.U32 R6, RZ, RZ, R8 ;  /* 0x000000ffff062224 */ /* 0x001fe200078e0008 */
[----:B------:R-:W-:-:S02]  /*1ffc0*/  @P2 MOV R7, R9 ;  /* 0x0000000900072202 */ /* 0x000fc40000000f00 */
        /* <DEDUP_REMOVED lines=486> */
[-C--:B------:R-:W-:Y:S01]  /*21e30*/  FMUL R136, R136, R2.reuse ;  /* 0x0000000288887220 */ /* 0x080fe20000400000 */
[----:B0-----:R-:W-:Y:S01]  /*21e40*/  @P5 IMAD.MOV.U32 R6, RZ, RZ, R8 ;  /* 0x000000ffff065224 */ /* 0x001fe200078e0008 */
[----:B------:R-:W-:Y:S01]  /*21e50*/  @P5 MOV R7, R9 ;  /* 0x0000000900075202 */ /* 0x000fe20000000f00 */
[-C--:B------:R-:W-:Y:S01]  /*21e60*/  FMUL R137, R137, R2.reuse ;  /* 0x0000000289897220 */ /* 0x080fe20000400000 */
[----:B------:R-:W-:-:S03]  /*21e70*/  FMUL R138, R138, R2 ;  /* 0x000000028a8a7220 */ /* 0x000fc60000400000 */
[----:B------:R0:W-:Y:S01]  /*21e80*/  @P5 STG.E.U16 desc[UR44][R6.64+0x1b2], R135 ;  /* 0x0001b28706005986 */ /* 0x0001e2000c10152c */
[----:B------:R-:W-:Y:S02]  /*21e90*/  ISETP.GT.AND P5, PT, R0, 0xe1, P0 ;  /* 0x000000e10000780c */ /* 0x000fe400007a4270 */
        /* <DEDUP_REMOVED lines=8> */
[----:B------:R-:W-:Y:S01]  /*21f20*/  ISETP.GT.AND P4, PT, R0, 0xe8, P1 ;  /* 0x000000e80000780c */ /* 0x000fe20000f84270 */
[-C--:B------:R-:W-:Y:S01]  /*21f30*/  FMUL R140, R140, R2.reuse ;  /* 0x000000028c8c7220 */ /* 0x080fe20000400000 */
[----:B------:R-:W-:Y:S01]  /*21f40*/  F2FP.F16.F32.PACK_AB R139, RZ, R139 ;  /* 0x0000008bff8b723e */ /* 0x000fe200000000ff */
[----:B------:R0:W-:Y:S01]  /*21f50*/  @P2 STG.E.U16 desc[UR44][R6.64+0x1c0], R138 ;  /* 0x0001c08a06002986 */ /* 0x0001e2000c10152c */
[C---:B------:R-:W-:Y:S02]  /*21f60*/  ISETP.GT.AND P2, PT, R0.reuse, 0xe8, P0 ;  /* 0x000000e80000780c */ /* 0x040fe40000744270 */
[----:B------:R-:W-:Y:S01]  /*21f70*/  ISETP.GT.AND P3, PT, R0, 0xe9, P1 ;  /* 0x000000e90000780c */ /* 0x000fe20000f64270 */
[----:B------:R-:W-:Y:S01]  /*21f80*/  FMUL R141, R141, R2 ;  /* 0x000000028d8d7220 */ /* 0x000fe20000400000 */
[----:B------:R-:W-:Y:S01]  /*21f90*/  F2FP.F16.F32.PACK_AB R140, RZ, R140 ;  /* 0x0000008cff8c723e */ /* 0x000fe200000000ff */
[----:B0-----:R-:W-:Y:S01]  /*21fa0*/  @P5 IMAD.MOV.U32 R6, RZ, RZ, R8 ;  /* 0x000000ffff065224 */ /* 0x001fe200078e0008 */
[----:B------:R-:W-:Y:S01]  /*21fb0*/  @P5 MOV R7, R9 ;  /* 0x0000000900075202 */ /* 0x000fe20000000f00 */
[----:B------:R-:W-:-:S04]  /*21fc0*/  FMUL R142, R142, R2 ;  /* 0x000000028e8e7220 */ /* 0x000fc80000400000 */
[----:B------:R0:W-:Y:S01]  /*21fd0*/  @P5 STG.E.U16 desc[UR44][R6.64+0x1c2], R139 ;  /* 0x0001c28b06005986 */ /* 0x0001e2000c10152c */
[C---:B------:R-:W-:Y:S02]  /*21fe0*/  ISETP.GT.AND P5, PT, R0.reuse, 0xe9, P0 ;  /* 0x000000e90000780c */ /* 0x040fe400007a4270 */
[----:B------:R-:W-:Y:S01]  /*21ff0*/  F2FP.F16.F32.PACK_AB R141, RZ, R141 ;  /* 0x0000008dff8d723e */ /* 0x000fe200000000ff */
[----:B------:R-:W-:Y:S01]  /*22000*/  @P4 STG.E.U16 desc[UR44][R4.64+0x1d0], R140 ;  /* 0x0001d08c04004986 */ /* 0x000fe2000c10152c */
[----:B------:R-:W-:Y:S01]  /*22010*/  ISETP.GT.AND P4, PT, R0, 0xf0, P1 ;  /* 0x000000f00000780c */ /* 0x000fe20000f84270 */
[----:B------:R-:W-:Y:S01]  /*22020*/  FMUL R143, R143, R2 ;  /* 0x000000028f8f7220 */ /* 0x000fe20000400000 */
[----:B------:R-:W-:Y:S01]  /*22030*/  F2FP.F16.F32.PACK_AB R142, RZ, R142 ;  /* 0x0000008eff8e723e */ /* 0x000fe200000000ff */
[----:B------:R-:W-:Y:S01]  /*22040*/  FMUL R144, R144, R2 ;  /* 0x0000000290907220 */ /* 0x000fe20000400000 */
[----:B------:R-:W-:Y:S01]  /*22050*/  @P3 STG.E.U16 desc[UR44][R4.64+0x1d2], R141 ;  /* 0x0001d28d04003986 */ /* 0x000fe2000c10152c */
[----:B0-----:R-:W-:Y:S01]  /*22060*/  @P2 IMAD.MOV.U32 R6, RZ, RZ, R8 ;  /* 0x000000ffff062224 */ /* 0x001fe200078e0008 */
[----:B------:R-:W-:-:S02]  /*22070*/  @P2 MOV R7, R9 ;  /* 0x0000000900072202 */ /* 0x000fc40000000f00 */
[C---:B------:R-:W-:Y:S01]  /*22080*/  ISETP.GT.AND P3, PT, R0.reuse, 0xf1, P1 ;  /* 0x000000f10000780c */ /* 0x040fe20000f64270 */
[----:B------:R-:W-:Y:S01]  /*22090*/  FMUL R145, R145, R2 ;  /* 0x0000000291917220 */ /* 0x000fe20000400000 */
[----:B------:R-:W-:Y:S01]  /*220a0*/  F2FP.F16.F32.PACK_AB R143, RZ, R143 ;  /* 0x0000008fff8f723e */ /* 0x000fe200000000ff */
[----:B------:R0:W-:Y:S01]  /*220b0*/  @P2 STG.E.U16 desc[UR44][R6.64+0x1d0], R142 ;  /* 0x0001d08e06002986 */ /* 0x0001e2000c10152c */
[----:B------:R-:W-:Y:S02]  /*220c0*/  F2FP.F16.F32.PACK_AB R144, RZ, R144 ;  /* 0x00000090ff90723e */ /* 0x000fe400000000ff */
[----:B------:R-:W-:Y:S02]  /*220d0*/  ISETP.GT.AND P2, PT, R0, 0xf0, P0 ;  /* 0x000000f00000780c */ /* 0x000fe40000744270 */
[----:B------:R-:W-:Y:S01]  /*220e0*/  F2FP.F16.F32.PACK_AB R145, RZ, R145 ;  /* 0x00000091ff91723e */ /* 0x000fe200000000ff */
[----:B0-----:R-:W-:Y:S01]  /*220f0*/  @P5 IMAD.MOV.U32 R6, RZ, RZ, R8 ;  /* 0x000000ffff065224 */ /* 0x001fe200078e0008 */
[----:B------:R-:W-:Y:S01]  /*22100*/  @P5 MOV R7, R9 ;  /* 0x0000000900075202 */ /* 0x000fe20000000f00 */
[----:B------:R-:W-:-:S04]  /*22110*/  FMUL R146, R146, R2 ;  /* 0x0000000292927220 */ /* 0x000fc80000400000 */
[----:B------:R0:W-:Y:S04]  /*22120*/  @P5 STG.E.U16 desc[UR44][R6.64+0x1d2], R143 ;  /* 0x0001d28f06005986 */ /* 0x0001e8000c10152c */
[----:B------:R-:W-:Y:S01]  /*22130*/  @P4 STG.E.U16 desc[UR44][R4.64+0x1e0], R144 ;  /* 0x0001e09004004986 */ /* 0x000fe2000c10152c */
[----:B------:R-:W-:-:S03]  /*22140*/  ISETP.GT.AND P4, PT, R0, 0xf1, P0 ;  /* 0x000000f10000780c */ /* 0x000fc60000784270 */
[----:B------:R-:W-:Y:S01]  /*22150*/  @P3 STG.E.U16 desc[UR44][R4.64+0x1e2], R145 ;  /* 0x0001e29104003986 */ /* 0x000fe2000c10152c */
[C---:B------:R-:W-:Y:S02]  /*22160*/  ISETP.GT.AND P3, PT, R0.reuse, 0xf8, P1 ;  /* 0x000000f80000780c */ /* 0x040fe40000f64270 */
[C---:B------:R-:W-:Y:S01]  /*22170*/  ISETP.GT.AND P1, PT, R0.reuse, 0xf9, P1 ;  /* 0x000000f90000780c */ /* 0x040fe20000f24270 */
[----:B0-----:R-:W-:Y:S01]  /*22180*/  @P2 IMAD.MOV.U32 R6, RZ, RZ, R8 ;  /* 0x000000ffff062224 */ /* 0x001fe200078e0008 */
[----:B------:R-:W-:Y:S01]  /*22190*/  F2FP.F16.F32.PACK_AB R146, RZ, R146 ;  /* 0x00000092ff92723e */ /* 0x000fe200000000ff */
[-C--:B------:R-:W-:Y:S01]  /*221a0*/  FMUL R147, R147, R2.reuse ;  /* 0x0000000293937220 */ /* 0x080fe20000400000 */
[----:B------:R-:W-:Y:S02]  /*221b0*/  ISETP.GT.AND P5, PT, R0, 0xf8, P0 ;  /* 0x000000f80000780c */ /* 0x000fe400007a4270 */
[----:B------:R-:W-:Y:S01]  /*221c0*/  @P2 MOV R7, R9 ;  /* 0x0000000900072202 */ /* 0x000fe20000000f00 */
[-C--:B------:R-:W-:Y:S01]  /*221d0*/  FMUL R148, R148, R2.reuse ;  /* 0x0000000294947220 */ /* 0x080fe20000400000 */
[----:B------:R-:W-:Y:S01]  /*221e0*/  FMUL R149, R149, R2 ;  /* 0x0000000295957220 */ /* 0x000fe20000400000 */
[----:B------:R-:W-:-:S02]  /*221f0*/  ISETP.GT.AND P0, PT, R0, 0xf9, P0 ;  /* 0x000000f90000780c */ /* 0x000fc40000704270 */
[----:B------:R0:W-:Y:S01]  /*22200*/  @P2 STG.E.U16 desc[UR44][R6.64+0x1e0], R146 ;  /* 0x0001e09206002986 */ /* 0x0001e2000c10152c */
[----:B------:R-:W-:Y:S01]  /*22210*/  F2FP.F16.F32.PACK_AB R147, RZ, R147 ;  /* 0x00000093ff93723e */ /* 0x000fe200000000ff */
[----:B------:R-:W-:Y:S01]  /*22220*/  FMUL R150, R150, R2 ;  /* 0x0000000296967220 */ /* 0x000fe20000400000 */
[----:B------:R-:W-:Y:S02]  /*22230*/  F2FP.F16.F32.PACK_AB R148, RZ, R148 ;  /* 0x00000094ff94723e */ /* 0x000fe400000000ff */
[----:B------:R-:W-:Y:S01]  /*22240*/  F2FP.F16.F32.PACK_AB R149, RZ, R149 ;  /* 0x00000095ff95723e */ /* 0x000fe200000000ff */
[----:B------:R-:W-:Y:S01]  /*22250*/  FMUL R151, R151, R2 ;  /* 0x0000000297977220 */ /* 0x000fe20000400000 */
[----:B0-----:R-:W-:Y:S01]  /*22260*/  @P4 IMAD.MOV.U32 R6, RZ, RZ, R8 ;  /* 0x000000ffff064224 */ /* 0x001fe200078e0008 */
[----:B------:R-:W-:Y:S02]  /*22270*/  @P4 MOV R7, R9 ;  /* 0x0000000900074202 */ /* 0x000fe40000000f00 */
[----:B------:R-:W-:-:S03]  /*22280*/  F2FP.F16.F32.PACK_AB R150, RZ, R150 ;  /* 0x00000096ff96723e */ /* 0x000fc600000000ff */
[----:B------:R-:W-:Y:S01]  /*22290*/  @P4 STG.E.U16 desc[UR44][R6.64+0x1e2], R147 ;  /* 0x0001e29306004986 */ /* 0x000fe2000c10152c */
[----:B------:R-:W-:-:S03]  /*222a0*/  F2FP.F16.F32.PACK_AB R151, RZ, R151 ;  /* 0x00000097ff97723e */ /* 0x000fc600000000ff */
[----:B------:R-:W-:Y:S04]  /*222b0*/  @P3 STG.E.U16 desc[UR44][R4.64+0x1f0], R148 ;  /* 0x0001f09404003986 */ /* 0x000fe8000c10152c */
[----:B------:R0:W-:Y:S02]  /*222c0*/  @P1 STG.E.U16 desc[UR44][R4.64+0x1f2], R149 ;  /* 0x0001f29504001986 */ /* 0x0001e4000c10152c */
[----:B0-----:R-:W-:Y:S01]  /*222d0*/  @P5 IMAD.MOV.U32 R4, RZ, RZ, R8 ;  /* 0x000000ffff045224 */ /* 0x001fe200078e0008 */
[----:B------:R-:W-:-:S05]  /*222e0*/  @P5 MOV R5, R9 ;  /* 0x0000000900055202 */ /* 0x000fca0000000f00 */
[----:B------:R0:W-:Y:S04]  /*222f0*/  @P5 STG.E.U16 desc[UR44][R4.64+0x1f0], R150 ;  /* 0x0001f09604005986 */ /* 0x0001e8000c10152c */
[----:B------:R0:W-:Y:S02]  /*22300*/  @P0 STG.E.U16 desc[UR44][R8.64+0x1f2], R151 ;  /* 0x0001f29708000986 */ /* 0x0001e4000c10152c */
.L_x_542:
[----:B------:R-:W-:Y:S05]  /*22310*/  BSYNC B0 ;  /* 0x0000000000007941 */ /* 0x000fea0003800000 */
.L_x_34:
[----:B0-----:R-:W2:Y:S04]  /*22320*/  LDL.LU R5, [R1+0x200] ;  /* 0x0002000001057983 */ /* 0x001ea80000300800 */
[----:B------:R-:W2:Y:S01]  /*22330*/  LDL.LU R4, [R1+0x204] ;  /* 0x0002040001047983 */ /* 0x000ea20000300800 */
[----:B------:R-:W-:Y:S01]  /*22340*/  ULDC UR4, c[0x0][0xc] ;  /* 0x0000030000047ab9 */ /* 0x000fe20000000800 */
[----:B------:R-:W-:Y:S01]  /*22350*/  ULDC UR5, c[0x0][0x10] ;  /* 0x0000040000057ab9 */ /* 0x000fe20000000800 */
[----:B-----5:R-:W2:Y:S01]  /*22360*/  LDC R3, c[0x0][0x14] ;  /* 0x00000500ff037b82 */ /* 0x020ea20000000800 */
[----:B------:R-:W-:Y:S01]  /*22370*/  UIMAD.WIDE.U32 UR4, UR4, UR5, URZ ;  /* 0x00000005040472a5 */ /* 0x000fe2000f8e003f */
[----:B----4-:R-:W-:Y:S01]  /*22380*/  PRMT R0, RZ, 0x7610, R0 ;  /* 0x00007610ff007816 */ /* 0x010fe20000000000 */
[----:B------:R-:W-:Y:S01]  /*22390*/  UMOV UR41, 0xffffffff ;  /* 0xffffffff00297882 */ /* 0x000fe20000000000 */
[----:B------:R-:W-:-:S03]  /*223a0*/  UMOV UR42, 0xffffffff ;  /* 0xffffffff002a7882 */ /* 0x000fc60000000000 */
[----:B--2---:R-:W-:-:S04]  /*223b0*/  IMAD.WIDE.U32 R4, R3, UR4, R4 ;  /* 0x0000000403047c25 */ /* 0x004fc8000f8e0004 */
[----:B------:R-:W-:Y:S01]  /*223c0*/  IMAD R3, R3, UR5, RZ ;  /* 0x0000000503037c24 */ /* 0x000fe2000f8e02ff */
[----:B------:R-:W-:Y:S01]  /*223d0*/  MOV R7, R4 ;  /* 0x0000000400077202 */ /* 0x000fe20000000f00 */
[----:B------:R-:W-:Y:S02]  /*223e0*/  ULDC.64 UR4, c[0x0][0x650] ;  /* 0x0001940000047ab9 */ /* 0x000fe40000000a00 */
[----:B------:R-:W-:Y:S01]  /*223f0*/  IMAD.IADD R6, R5, 0x1, R3 ;  /* 0x0000000105067824 */ /* 0x000fe200078e0203 */
[----:B------:R-:W-:-:S04]  /*22400*/  ISETP.GE.U32.AND P0, PT, R4, UR4, PT ;  /* 0x0000000404007c0c */ /* 0x000fc8000bf06070 */
[----:B------:R0:W-:Y:S01]  /*22410*/  STL [R1+0x200], R6 ;  /* 0x0002000601007387 */ /* 0x0001e20000100800 */
[----:B------:R-:W-:-:S03]  /*22420*/  ISETP.GE.U32.AND.EX P0, PT, R6, UR5, PT, P0 ;  /* 0x0000000506007c0c */ /* 0x000fc6000bf06100 */
[----:B------:R0:W-:Y:S10]  /*22430*/  STL [R1+0x204], R7 ;  /* 0x0002040701007387 */ /* 0x0001f40000100800 */
[----:B0-----:R-:W-:Y:S05]  /*22440*/  @P0 BRA `(.L_x_543) ;  /* 0x0000000400880947 */ /* 0x001fea0003800000 */
[----:B------:R-:W0:Y:S01]  /*22450*/  S2UR UR6, SR_CTAID.X ;  /* 0x00000000000679c3 */ /* 0x000e220000002500 */
[----:B------:R-:W-:Y:S01]  /*22460*/  ULDC.64 UR12, c[0x0][0x628] ;  /* 0x00018a00000c7ab9 */ /* 0x000fe20000000a00 */
[----:B------:R-:W-:Y:S01]  /*22470*/  ULDC UR4, c[0x0][0x150] ;  /* 0x0000540000047ab9 */ /* 0x000fe20000000800 */
[----:B------:R-:W-:Y:S01]  /*22480*/  ISETP.NE.U32.AND P0, PT, RZ, UR12, PT ;  /* 0x0000000cff007c0c */ /* 0x000fe2000bf05070 */
[----:B------:R-:W-:Y:S01]  /*22490*/  ULDC UR15, c[0x0][0x630] ;  /* 0x00018c00000f7ab9 */ /* 0x000fe20000000800 */
[C---:B------:R-:W-:Y:S01]  /*224a0*/  R2UR UR16, R7.reuse ;  /* 0x00000000071072ca */ /* 0x040fe200000e0000 */
[----:B------:R-:W-:Y:S01]  /*224b0*/  ULDC UR19, c[0x0][0x154] ;  /* 0x0000550000137ab9 */ /* 0x000fe20000000800 */
[----:B------:R-:W-:Y:S01]  /*224c0*/  ISETP.NE.AND.EX P0, PT, RZ, UR13, PT, P0 ;  /* 0x0000000dff007c0c */ /* 0x000fe2000bf05300 */
[----:B------:R-:W2:Y:S01]  /*224d0*/  S2UR UR18, SR_CTAID.Y ;  /* 0x00000000001279c3 */ /* 0x000ea20000002600 */
[----:B------:R-:W-:Y:S02]  /*224e0*/  R2UR UR17, R6 ;  /* 0x00000000061172ca */ /* 0x000fe400000e0000 */
[----:B------:R-:W-:-:S02]  /*224f0*/  R2UR UR10, R7 ;  /* 0x00000000070a72ca */ /* 0x000fc400000e0000 */
[----:B------:R-:W-:Y:S02]  /*22500*/  R2UR UR11, R6 ;  /* 0x00000000060b72ca */ /* 0x000fe400000e0000 */
[----:B0-----:R-:W-:-:S05]  /*22510*/  I2FP.F32.U32 R0, UR6 ;  /* 0x0000000600007c45 */ /* 0x001fca0008201000 */
[----:B------:R-:W-:-:S04]  /*22520*/  FMUL R0, R0, UR4 ;  /* 0x0000000400007c20 */ /* 0x000fc80008400000 */
[----:B------:R0:W4:Y:S01]  /*22530*/  F2I.U32.TRUNC.NTZ R3, R0 ;  /* 0x0000000000037305 */ /* 0x000122000020f000 */
[----:B--2---:R-:W-:Y:S05]  /*22540*/  @!P0 BRA `(.L_x_544) ;  /* 0x0000000000308947 */ /* 0x004fea0003800000 */
        /* <DEDUP_REMOVED lines=12> */
.L_x_544:
[----:B------:R-:W-:Y:S01]  /*22610*/  USHF.R.U64 UR42, UR10, UR15, UR11 ;  /* 0x0000000f0a2a7299 */ /* 0x000fe2000800120b */
[----:B0-----:R-:W-:Y:S01]  /*22620*/  I2FP.F32.U32 R0, UR18 ;  /* 0x0000001200007c45 */ /* 0x001fe20008201000 */
[----:B------:R-:W-:Y:S02]  /*22630*/  USHF.R.U32.HI UR4, URZ, UR15, UR11 ;  /* 0x0000000f3f047299 */ /* 0x000fe4000801160b */
[----:B------:R-:W-:Y:S02]  /*22640*/  UIADD3 UR10, UP0, URZ, -UR42, URZ ;  /* 0x8000002a3f0a7290 */ /* 0x000fe4000ff1e03f */
[----:B------:R-:W-:Y:S01]  /*22650*/  FMUL R0, R0, UR19 ;  /* 0x0000001300007c20 */ /* 0x000fe20008400000 */
[----:B------:R-:W-:Y:S01]  /*22660*/  ULDC.64 UR12, c[0x0][0x620] ;  /* 0x00018800000c7ab9 */ /* 0x000fe20000000a00 */
[----:B------:R-:W-:Y:S01]  /*22670*/  UIADD3.X UR4, URZ, ~UR4, URZ, UP0, !UPT ;  /* 0x800000043f047290 */ /* 0x000fe200087fe43f */
[----:B------:R-:W-:Y:S01]  /*22680*/  UMOV UR8, UR16 ;  /* 0x0000001000087c82 */ /* 0x000fe20008000000 */
[----:B------:R-:W-:-:S02]  /*22690*/  UMOV UR9, UR17 ;  /* 0x0000001100097c82 */ /* 0x000fc40008000000 */
[----:B------:R-:W-:Y:S01]  /*226a0*/  UIMAD UR4, UR4, UR12, URZ ;  /* 0x0000000c040472a4 */ /* 0x000fe2000f8e023f */
[----:B------:R-:W0:Y:S01]  /*226b0*/  F2I.U32.TRUNC.NTZ R0, R0 ;  /* 0x0000000000007305 */ /* 0x000e22000020f000 */
[----:B------:R-:W-:Y:S01]  /*226c0*/  UIMAD.WIDE.U32 UR8, UR10, UR12, UR8 ;  /* 0x0000000c0a0872a5 */ /* 0x000fe2000f8e0008 */
[----:B----4-:R-:W-:Y:S01]  /*226d0*/  R2UR UR12, R3 ;  /* 0x00000000030c72ca */ /* 0x010fe200000e0000 */
[----:B------:R-:W-:Y:S01]  /*226e0*/  UIMAD UR10, UR10, UR13, UR4 ;  /* 0x0000000d0a0a72a4 */ /* 0x000fe2000f8e0204 */
[----:B------:R-:W-:Y:S01]  /*226f0*/  ULDC UR11, c[0x0][0x618] ;  /* 0x00018600000b7ab9 */ /* 0x000fe20000000800 */
[----:B------:R-:W-:Y:S02]  /*22700*/  ULDC UR21, c[0x0][0x658] ;  /* 0x0001960000157ab9 */ /* 0x000fe40000000800 */
[----:B------:R-:W-:Y:S01]  /*22710*/  UIADD3 UR9, UR9, UR10, URZ ;  /* 0x0000000a09097290 */ /* 0x000fe2000fffe03f */
[----:B------:R-:W-:Y:S01]  /*22720*/  UMOV UR15, 0xffffffff ;  /* 0xffffffff000f7882 */ /* 0x000fe20000000000 */
[----:B------:R-:W-:Y:S01]  /*22730*/  ULDC.64 UR4, c[0x0][0x640] ;  /* 0x0001900000047ab9 */ /* 0x000fe20000000a00 */
[----:B------:R-:W-:Y:S01]  /*22740*/  USHF.L.U32 UR15, UR15, UR21, URZ ;  /* 0x000000150f0f7299 */ /* 0x000fe2000800063f */
[----:B------:R-:W-:Y:S01]  /*22750*/  ISETP.NE.U32.AND P0, PT, RZ, UR4, PT ;  /* 0x00000004ff007c0c */ /* 0x000fe2000bf05070 */
[----:B------:R-:W-:-:S02]  /*22760*/  USHF.R.U64 UR16, UR8, UR11, UR9 ;  /* 0x0000000b08107299 */ /* 0x000fc40008001209 */
[----:B------:R-:W-:Y:S01]  /*22770*/  USHF.R.U32.HI UR8, URZ, UR11, UR9 ;  /* 0x0000000b3f087299 */ /* 0x000fe20008011609 */
[----:B0-----:R-:W-:Y:S01]  /*22780*/  R2UR UR14, R0 ;  /* 0x00000000000e72ca */ /* 0x001fe200000e0000 */
[----:B------:R-:W-:Y:S01]  /*22790*/  ULDC UR17, c[0x0][0x608] ;  /* 0x0001820000117ab9 */ /* 0x000fe20000000800 */
[----:B------:R-:W-:Y:S01]  /*227a0*/  ULOP3.LUT UR40, URZ, UR15, URZ, 0x33, !UPT ;  /* 0x0000000f3f287292 */ /* 0x000fe2000f8e333f */
[----:B------:R-:W-:Y:S01]  /*227b0*/  ISETP.NE.AND.EX P0, PT, RZ, UR5, PT, P0 ;  /* 0x00000005ff007c0c */ /* 0x000fe2000bf05300 */
[----:B------:R-:W-:Y:S02]  /*227c0*/  USHF.R.U64 UR15, UR16, UR17, UR8 ;  /* 0x00000011100f7299 */ /* 0x000fe40008001208 */
[----:B------:R-:W-:Y:S02]  /*227d0*/  USHF.R.U32.HI UR8, URZ, UR17, UR8 ;  /* 0x000000113f087299 */ /* 0x000fe40008011608 */
[----:B------:R-:W-:Y:S02]  /*227e0*/  UIADD3 UR12, -UR12, URZ, URZ ;  /* 0x0000003f0c0c7290 */ /* 0x000fe4000fffe13f */
[----:B------:R-:W-:Y:S01]  /*227f0*/  USHF.R.U64 UR17, UR15, UR21, UR8 ;  /* 0x000000150f117299 */ /* 0x000fe20008001208 */
[----:B------:R-:W-:Y:S01]  /*22800*/  UMOV UR19, 0x1 ;  /* 0x0000000100137882 */ /* 0x000fe20000000000 */
[----:B------:R-:W-:Y:S01]  /*22810*/  ULDC UR13, c[0x0][0x144] ;  /* 0x00005100000d7ab9 */ /* 0x000fe20000000800 */
[----:B------:R-:W-:Y:S01]  /*22820*/  ULDC UR7, c[0x0][0x600] ;  /* 0x0001800000077ab9 */ /* 0x000fe20000000800 */
[----:B------:R-:W-:-:S02]  /*22830*/  USHF.L.U32 UR24, UR19, UR21, URZ ;  /* 0x0000001513187299 */ /* 0x000fc4000800063f */
[----:B------:R-:W-:Y:S02]  /*22840*/  USHF.R.U32.HI UR8, URZ, UR21, UR8 ;  /* 0x000000153f087299 */ /* 0x000fe40008011608 */
[----:B------:R-:W-:Y:S02]  /*22850*/  UIMAD UR21, UR13, UR12, UR6 ;  /* 0x0000000c0d1572a4 */ /* 0x000fe4000f8e0206 */
[----:B------:R-:W-:Y:S02]  /*22860*/  UIADD3 UR20, UR7, -0x1, URZ ;  /* 0xffffffff07147890 */ /* 0x000fe4000fffe03f */
[----:B------:R-:W-:Y:S01]  /*22870*/  UIADD3 UR19, -UR14, URZ, URZ ;  /* 0x0000003f0e137290 */ /* 0x000fe2000fffe13f */
[----:B------:R-:W-:Y:S01]  /*22880*/  ULDC UR25, c[0x0][0x148] ;  /* 0x0000520000197ab9 */ /* 0x000fe20000000800 */
[----:B------:R-:W-:Y:S01]  /*22890*/  ULDC UR22, c[0x0][0x648] ;  /* 0x0001920000167ab9 */ /* 0x000fe20000000800 */
[----:B------:R-:W-:Y:S01]  /*228a0*/  ULDC UR23, c[0x0][0x638] ;  /* 0x00018e0000177ab9 */ /* 0x000fe20000000800 */
        /* <DEDUP_REMOVED lines=14> */
.L_x_545:
[----:B------:R-:W-:Y:S01]  /*22990*/  UISETP.NE.AND UP0, UPT, UR39, URZ, UPT ;  /* 0x0000003f2700728c */ /* 0x000fe2000bf05270 */
[----:B------:R-:W-:Y:S01]  /*229a0*/  IMAD.MOV.U32 R0, RZ, RZ, 0x1 ;  /* 0x00000001ff007424 */ /* 0x000fe200078e00ff */
[----:B------:R-:W-:Y:S02]  /*229b0*/  USHF.R.U64 UR4, UR6, UR22, UR8 ;  /* 0x0000001606047299 */ /* 0x000fe40008001208 */
[----:B------:R-:W-:Y:S02]  /*229c0*/  ULOP3.LUT UR40, UR15, UR40, URZ, 0xc0, !UPT ;  /* 0x000000280f287292 */ /* 0x000fe4000f8ec03f */
[----:B------:R-:W-:Y:S02]  /*229d0*/  UIADD3 UR5, -UR4, URZ, URZ ;  /* 0x0000003f04057290 */ /* 0x000fe4000fffe13f */
[----:B------:R-:W-:Y:S02]  /*229e0*/  UIMAD UR40, UR24, UR4, UR40 ;  /* 0x00000004182872a4 */ /* 0x000fe4000f8e0228 */
[----:B------:R-:W-:-:S02]  /*229f0*/  ULOP3.LUT UR16, UR16, UR20, URZ, 0xc0, !UPT ;  /* 0x0000001410107292 */ /* 0x000fc4000f8ec03f */
[----:B------:R-:W-:Y:S02]  /*22a00*/  @UP0 UIMAD UR21, UR25, UR19, UR18 ;  /* 0x00000013191502a4 */ /* 0x000fe4000f8e0212 */
[----:B------:R-:W-:-:S03]  /*22a10*/  UIMAD UR4, UR5, UR23, UR17 ;  /* 0x00000017050472a4 */ /* 0x000fc6000f8e0211 */
[----:B------:R-:W-:Y:S01]  /*22a20*/  ULDC UR5, c[0x0][0x610] ;  /* 0x0001840000057ab9 */ /* 0x000fe20000000800 */
[----:B------:R-:W-:Y:S02]  /*22a30*/  UIMAD UR4, UR4, UR7, UR16 ;  /* 0x00000007040472a4 */ /* 0x000fe4000f8e0210 */
[----:B------:R-:W-:-:S04]  /*22a40*/  UIMAD UR40, UR40, UR5, UR21 ;  /* 0x00000005282872a4 */ /* 0x000fc8000f8e0215 */
[----:B------:R-:W-:Y:S02]  /*22a50*/  USEL UR41, UR4, UR40, !UP0 ;  /* 0x0000002804297287 */ /* 0x000fe4000c000000 */
[----:B------:R-:W-:-:S12]  /*22a60*/  USEL UR40, UR40, UR4, !UP0 ;  /* 0x0000000428287287 */ /* 0x000fd8000c000000 */
.L_x_543:
[----:B------:R-:W-:-:S13]  /*22a70*/  LOP3.LUT P0, RZ, R0, 0xff, RZ, 0xc0, !PT ;  /* 0x000000ff00ff7812 */ /* 0x000fda000780c0ff */
[----:B------:R-:W-:Y:S05]  /*22a80*/  @P0 BRA `(.L_x_546) ;  /* 0xfffffde800340947 */ /* 0x000fea000383ffff */
[----:B------:R-:W-:Y:S05]  /*22a90*/  EXIT ;  /* 0x000000000000794d */ /* 0x000fea0003800000 */
.L_x_7:
[----:B------:R-:W2:Y:S01]  /*22aa0*/  LDL R5, [R1+0x204] ;  /* 0x0002040001057983 */ /* 0x000ea20000100800 */
[----:B------:R-:W-:-:S03]  /*22ab0*/  ULDC.64 UR4, c[0x0][0x650] ;  /* 0x0001940000047ab9 */ /* 0x000fc60000000a00 */
[----:B------:R-:W3:Y:S01]  /*22ac0*/  LDL R4, [R1+0x200] ;  /* 0x0002000001047983 */ /* 0x000ee20000100800 */
[----:B------:R-:W-:Y:S01]  /*22ad0*/  PRMT R0, RZ, 0x7610, R0 ;  /* 0x00007610ff007816 */ /* 0x000fe20000000000 */
[----:B------:R-:W-:Y:S01]  /*22ae0*/  IMAD.MOV.U32 R2, RZ, RZ, -0x1 ;  /* 0xffffffffff027424 */ /* 0x000fe200078e00ff */
[----:B------:R-:W-:Y:S02]  /*22af0*/  MOV R3, 0xffffffff ;  /* 0xffffffff00037802 */ /* 0x000fe40000000f00 */
[----:B------:R-:W-:Y:S02]  /*22b00*/  MOV R11, 0xffffffff ;  /* 0xffffffff000b7802 */ /* 0x000fe40000000f00 */
[----:B--2---:R-:W-:-:S04]  /*22b10*/  ISETP.GE.U32.AND P0, PT, R5, UR4, PT ;  /* 0x0000000405007c0c */ /* 0x004fc8000bf06070 */
[----:B---3--:R-:W-:-:S13]  /*22b20*/  ISETP.GE.U32.AND.EX P0, PT, R4, UR5, PT, P0 ;  /* 0x0000000504007c0c */ /* 0x008fda000bf06100 */
        /* <DEDUP_REMOVED lines=21> */
.L_x_548:
[----:B------:R-:W-:Y:S01]  /*22c80*/  USHF.R.U64 UR4, UR14, UR19, UR15 ;  /* 0x000000130e047299 */ /* 0x000fe2000800120f */
[----:B------:R-:W-:Y:S01]  /*22c90*/  R2UR UR7, R4 ;  /* 0x00000000040772ca */ /* 0x000fe200000e0000 */
[----:B------:R-:W-:Y:S02]  /*22ca0*/  USHF.R.U32.HI UR5, URZ, UR19, UR15 ;  /* 0x000000133f057299 */ /* 0x000fe4000801160f */
[----:B------:R-:W-:Y:S01]  /*22cb0*/  UIADD3 UR13, UP0, URZ, -UR4, URZ ;  /* 0x800000043f0d7290 */ /* 0x000fe2000ff1e03f */
[----:B------:R-:W-:Y:S01]  /*22cc0*/  ULDC.64 UR14, c[0x0][0x620] ;  /* 0x00018800000e7ab9 */ /* 0x000fe20000000a00 */
[----:B------:R-:W-:Y:S02]  /*22cd0*/  UMOV UR6, UR20 ;  /* 0x0000001400067c82 */ /* 0x000fe40008000000 */
[----:B------:R-:W-:Y:S02]  /*22ce0*/  UIADD3.X UR5, URZ, ~UR5, URZ, UP0, !UPT ;  /* 0x800000053f057290 */ /* 0x000fe400087fe43f */
[----:B------:R-:W-:-:S02]  /*22cf0*/  UISETP.NE.AND UP1, UPT, UR39, URZ, UPT ;  /* 0x0000003f2700728c */ /* 0x000fc4000bf25270 */
[----:B------:R-:W-:Y:S02]  /*22d00*/  UIMAD UR5, UR5, UR14, URZ ;  /* 0x0000000e050572a4 */ /* 0x000fe4000f8e023f */
[----:B------:R-:W-:Y:S02]  /*22d10*/  UIMAD.WIDE.U32 UR6, UR13, UR14, UR6 ;  /* 0x0000000e0d0672a5 */ /* 0x000fe4000f8e0006 */
[----:B------:R-:W-:Y:S01]  /*22d20*/  UIMAD UR5, UR13, UR15, UR5 ;  /* 0x0000000f0d0572a4 */ /* 0x000fe2000f8e0205 */
[----:B------:R-:W-:Y:S02]  /*22d30*/  ULDC UR14, c[0x0][0x608] ;  /* 0x00018200000e7ab9 */ /* 0x000fe40000000800 */
[----:B------:R-:W-:Y:S01]  /*22d40*/  ULDC UR13, c[0x0][0x618] ;  /* 0x00018600000d7ab9 */ /* 0x000fe20000000800 */
[----:B------:R-:W-:Y:S01]  /*22d50*/  UIADD3 UR5, UR7, UR5, URZ ;  /* 0x0000000507057290 */ /* 0x000fe2000fffe03f */
[----:B------:R-:W-:Y:S01]  /*22d60*/  ULDC UR22, c[0x0][0x658] ;  /* 0x0001960000167ab9 */ /* 0x000fe20000000800 */
[----:B------:R-:W-:-:S02]  /*22d70*/  @UP1 UIMAD UR8, UR11, UR12, UR10 ;  /* 0x0000000c0b0812a4 */ /* 0x000fc4000f8e020a */
[----:B------:R-:W-:Y:S02]  /*22d80*/  USHF.R.U64 UR17, UR6, UR13, UR5 ;  /* 0x0000000d06117299 */ /* 0x000fe40008001205 */
[----:B------:R-:W-:Y:S01]  /*22d90*/  USHF.R.U32.HI UR5, URZ, UR13, UR5 ;  /* 0x0000000d3f057299 */ /* 0x000fe20008011605 */
[----:B------:R-:W-:Y:S01]  /*22da0*/  ULDC.64 UR6, c[0x0][0x640] ;  /* 0x0001900000067ab9 */ /* 0x000fe20000000a00 */
[----:B------:R-:W-:Y:S01]  /*22db0*/  UMOV UR10, 0xffffffff ;  /* 0xffffffff000a7882 */ /* 0x000fe20000000000 */
[----:B------:R-:W-:Y:S01]  /*22dc0*/  ISETP.NE.U32.AND P0, PT, RZ, UR6, PT ;  /* 0x00000006ff007c0c */ /* 0x000fe2000bf05070 */
[----:B------:R-:W-:Y:S02]  /*22dd0*/  USHF.R.U64 UR18, UR17, UR14, UR5 ;  /* 0x0000000e11127299 */ /* 0x000fe40008001205 */
[----:B------:R-:W-:Y:S01]  /*22de0*/  USHF.R.U32.HI UR5, URZ, UR14, UR5 ;  /* 0x0000000e3f057299 */ /* 0x000fe20008011605 */
[----:B------:R-:W-:Y:S01]  /*22df0*/  ISETP.NE.AND.EX P0, PT, RZ, UR7, PT, P0 ;  /* 0x00000007ff007c0c */ /* 0x000fe2000bf05300 */
[----:B------:R-:W-:-:S02]  /*22e00*/  USHF.L.U32 UR11, UR10, UR22, URZ ;  /* 0x000000160a0b7299 */ /* 0x000fc4000800063f */
[----:B------:R-:W-:Y:S01]  /*22e10*/  USHF.R.U64 UR19, UR18, UR22, UR5 ;  /* 0x0000001612137299 */ /* 0x000fe20008001205 */
[----:B------:R-:W-:Y:S01]  /*22e20*/  ULDC UR20, c[0x0][0x600] ;  /* 0x0001800000147ab9 */ /* 0x000fe20000000800 */
[----:B------:R-:W-:Y:S02]  /*22e30*/  USHF.R.U32.HI UR10, URZ, UR22, UR5 ;  /* 0x000000163f0a7299 */ /* 0x000fe40008011605 */
[----:B------:R-:W-:Y:S02]  /*22e40*/  UIADD3 UR21, UR20, -0x1, URZ ;  /* 0xffffffff14157890 */ /* 0x000fe4000fffe03f */
[----:B------:R-:W-:Y:S01]  /*22e50*/  ULOP3.LUT UR26, URZ, UR11, URZ, 0x33, !UPT ;  /* 0x0000000b3f1a7292 */ /* 0x000fe2000f8e333f */
        /* <DEDUP_REMOVED lines=17> */
.L_x_549:
[----:B------:R-:W-:Y:S01]  /*22f70*/  USHF.R.U64 UR6, UR5, UR23, UR10 ;  /* 0x0000001705067299 */ /* 0x000fe2000800120a */
[----:B------:R-:W-:Y:S01]  /*22f80*/  IMAD.MOV.U32 R0, RZ, RZ, 0x1 ;  /* 0x00000001ff007424 */ /* 0x000fe200078e00ff */
[----:B------:R-:W-:Y:S01]  /*22f90*/  USHF.L.U32 UR25, UR25, UR22, URZ ;  /* 0x0000001619197299 */ /* 0x000fe2000800063f */
[----:B------:R-:W-:Y:S01]  /*22fa0*/  MOV R11, UR4 ;  /* 0x00000004000b7c02 */ /* 0x000fe20008000f00 */
[----:B------:R-:W-:Y:S02]  /*22fb0*/  ULOP3.LUT UR5, UR18, UR26, URZ, 0xc0, !UPT ;  /* 0x0000001a12057292 */ /* 0x000fe4000f8ec03f */
[----:B------:R-:W-:Y:S02]  /*22fc0*/  UIADD3 UR7, -UR6, URZ, URZ ;  /* 0x0000003f06077290 */ /* 0x000fe4000fffe13f */
[----:B------:R-:W-:Y:S02]  /*22fd0*/  UIMAD UR6, UR25, UR6, UR5 ;  /* 0x00000006190672a4 */ /* 0x000fe4000f8e0205 */
[----:B------:R-:W-:-:S02]  /*22fe0*/  ULOP3.LUT UR17, UR17, UR21, URZ, 0xc0, !UPT ;  /* 0x0000001511117292 */ /* 0x000fc4000f8ec03f */
[----:B------:R-:W-:Y:S02]  /*22ff0*/  UIMAD UR5, UR7, UR24, UR19 ;  /* 0x00000018070572a4 */ /* 0x000fe4000f8e0213 */
[----:B------:R-:W-:Y:S01]  /*23000*/  UISETP.NE.AND UP0, UPT, UR39, URZ, UPT ;  /* 0x0000003f2700728c */ /* 0x000fe2000bf05270 */
[----:B------:R-:W-:Y:S01]  /*23010*/  ULDC UR7, c[0x0][0x610] ;  /* 0x0001840000077ab9 */ /* 0x000fe20000000800 */
[----:B------:R-:W-:Y:S02]  /*23020*/  UIMAD UR5, UR5, UR20, UR17 ;  /* 0x00000014050572a4 */ /* 0x000fe4000f8e0211 */
[----:B------:R-:W-:-:S04]  /*23030*/  UIMAD UR8, UR6, UR7, UR8 ;  /* 0x00000007060872a4 */ /* 0x000fc8000f8e0208 */
[----:B------:R-:W-:Y:S02]  /*23040*/  USEL UR6, UR5, UR8, !UP0 ;  /* 0x0000000805067287 */ /* 0x000fe4000c000000 */
[----:B------:R-:W-:-:S04]  /*23050*/  USEL UR8, UR8, UR5, !UP0 ;  /* 0x0000000508087287 */ /* 0x000fc8000c000000 */
[----:B------:R-:W-:Y:S02]  /*23060*/  IMAD.U32 R2, RZ, RZ, UR6 ;  /* 0x00000006ff027e24 */ /* 0x000fe4000f8e00ff */
[----:B------:R-:W-:-:S07]  /*23070*/  MOV R3, UR8 ;  /* 0x0000000800037c02 */ /* 0x000fce0008000f00 */
.L_x_547:
[----:B------:R-:W-:-:S08]  /*23080*/  NOP ;  /* 0x0000000000007918 */ /* 0x000fd00000000000 */
[----:B0-----:R-:W0:-:S00]  /*23090*/  USETMAXREG.DEALLOC.CTAPOOL 0x18 ;  /* 0x00000018000079c8 */ /* 0x001e0000080e0500 */
[----:B------:R-:W-:-:S13]  /*230a0*/  ISETP.NE.AND P0, PT, RZ, UR9, PT ;  /* 0x00000009ff007c0c */ /* 0x000fda000bf05270 */
[----:B------:R-:W-:Y:S05]  /*230b0*/  @P0 EXIT ;  /* 0x000000000000094d */ /* 0x000fea0003800000 */
[----:B0-----:R-:W-:Y:S01]  /*230c0*/  LOP3.LUT P0, RZ, R0, 0xff, RZ, 0xc0, !PT ;  /* 0x000000ff00ff7812 */ /* 0x001fe2000780c0ff */
[----:B------:R-:W-:Y:S01]  /*230d0*/  IMAD.MOV.U32 R0, RZ, RZ, 0x1 ;  /* 0x00000001ff007424 */ /* 0x000fe200078e00ff */
[----:B------:R-:W-:-:S11]  /*230e0*/  MOV R6, RZ ;  /* 0x000000ff00067202 */ /* 0x000fd60000000f00 */
[----:B------:R-:W-:Y:S05]  /*230f0*/  @!P0 BRA `(.L_x_550) ;  /* 0x0000000c009c8947 */ /* 0x000fea0003800000 */
[----:B------:R-:W0:Y:S01]  /*23100*/  LDC R0, c[0x0][0x28c] ;  /* 0x0000a300ff007b82 */ /* 0x000e220000000800 */
[----:B------:R-:W-:Y:S01]  /*23110*/  ULDC UR5, c[0x0][0x658] ;  /* 0x0001960000057ab9 */ /* 0x000fe20000000800 */
[----:B------:R-:W-:Y:S01]  /*23120*/  UMOV UR7, 0xffffffff ;  /* 0xffffffff00077882 */ /* 0x000fe20000000000 */
[----:B------:R-:W-:Y:S01]  /*23130*/  ULDC UR6, c[0x0][0xc] ;  /* 0x0000030000067ab9 */ /* 0x000fe20000000800 */
[----:B------:R-:W-:Y:S01]  /*23140*/  USHF.L.U32 UR9, UR7, UR5, URZ ;  /* 0x0000000507097299 */ /* 0x000fe2000800063f */
[----:B------:R-:W-:Y:S01]  /*23150*/  BSSY B0, `(.L_x_550) ;  /* 0x00000e1000007945 */ /* 0x000fe20003800000 */
[----:B------:R-:W-:Y:S01]  /*23160*/  UMOV UR8, 0x1 ;  /* 0x0000000100087882 */ /* 0x000fe20000000000 */
[----:B------:R-:W-:Y:S01]  /*23170*/  ULDC UR7, c[0x0][0x10] ;  /* 0x0000040000077ab9 */ /* 0x000fe20000000800 */
[----:B------:R-:W1:Y:S01]  /*23180*/  S2UR UR10, SR_CgaCtaId ;  /* 0x00000000000a79c3 */ /* 0x000e620000008800 */
[----:B------:R-:W-:Y:S01]  /*23190*/  UIMAD.WIDE.U32 UR6, UR6, UR7, URZ ;  /* 0x00000007060672a5 */ /* 0x000fe2000f8e003f */
[----:B------:R-:W-:Y:S01]  /*231a0*/  MOV R10, 0x1 ;  /* 0x00000001000a7802 */ /* 0x000fe20000000f00 */
[----:B------:R-:W-:Y:S01]  /*231b0*/  USHF.L.U32 UR5, UR8, UR5, URZ ;  /* 0x0000000508057299 */ /* 0x000fe2000800063f */
[----:B------:R-:W-:Y:S01]  /*231c0*/  MOV R6, RZ ;  /* 0x000000ff00067202 */ /* 0x000fe20000000f00 */
[----:B------:R-:W-:Y:S01]  /*231d0*/  ULDC UR4, c[0x0][0x600] ;  /* 0x0001800000047ab9 */ /* 0x000fe20000000800 */
[----:B------:R-:W-:Y:S01]  /*231e0*/  ULDC UR8, c[0x0][0x14] ;  /* 0x0000050000087ab9 */ /* 0x000fe20000000800 */
[----:B------:R-:W-:-:S02]  /*231f0*/  ULOP3.LUT UR21, UR38, 0x2, URZ, 0xfc, !UPT ;  /* 0x0000000226157892 */ /* 0x000fc4000f8efc3f */
[----:B------:R-:W-:Y:S02]  /*23200*/  UIMAD.WIDE.U32 UR30, UR6, UR8, URZ ;  /* 0x00000008061e72a5 */ /* 0x000fe4000f8e003f */
[----:B------:R-:W-:Y:S02]  /*23210*/  UIMAD UR7, UR7, UR8, URZ ;  /* 0x00000008070772a4 */ /* 0x000fe4000f8e023f */
[----:B------:R-:W-:Y:S02]  /*23220*/  UIADD3 UR4, UR4, -0x1, URZ ;  /* 0xffffffff04047890 */ /* 0x000fe4000fffe03f */
[----:B------:R-:W-:Y:S01]  /*23230*/  ULOP3.LUT UR6, URZ, UR9, URZ, 0x33, !UPT ;  /* 0x000000093f067292 */ /* 0x000fe2000f8e333f */
[----:B0-----:R-:W-:Y:S01]  /*23240*/  VIADD R0, R0, 0x7f ;  /* 0x0000007f00007836 */ /* 0x001fe20000000000 */
[----:B------:R-:W-:Y:S01]  /*23250*/  UIADD3 UR7, UR31, UR7, URZ ;  /* 0x000000071f077290 */ /* 0x000fe2000fffe03f */
[----:B------:R-:W-:-:S03]  /*23260*/  ULDC.64 UR40, c[0x0][0x198] ;  /* 0x0000660000287ab9 */ /* 0x000fc60000000a00 */
[----:B------:R-:W-:Y:S01]  /*23270*/  SHF.R.S32.HI R5, RZ, 0x1f, R0 ;  /* 0x0000001fff057819 */ /* 0x000fe20000011400 */
[----:B-1----:R-:W-:-:S03]  /*23280*/  IMAD.U32 R8, RZ, RZ, UR10 ;  /* 0x0000000aff087e24 */ /* 0x002fc6000f8e00ff */
[----:B------:R-:W-:Y:S01]  /*23290*/  LEA.HI R5, R5, R0, RZ, 0x7 ;  /* 0x0000000005057211 */ /* 0x000fe200078f38ff */
[----:B------:R-:W-:-:S03]  /*232a0*/  IMAD.MOV.U32 R0, RZ, RZ, 0x1 ;  /* 0x00000001ff007424 */ /* 0x000fc600078e00ff */
[----:B------:R-:W-:-:S04]  /*232b0*/  SHF.R.S32.HI R7, RZ, 0x7, R5 ;  /* 0x00000007ff077819 */ /* 0x000fc80000011405 */
[----:B------:R-:W-:-:S07]  /*232c0*/  IADD3 R16, R7, 0x1, RZ ;  /* 0x0000000107107810 */ /* 0x000fce0007ffe0ff */
.L_x_561:
[----:B------:R-:W-:-:S03]  /*232d0*/  UMOV UR8, 0xffffffff ;  /* 0xffffffff00087882 */ /* 0x000fc60000000000 */
[----:B------:R-:W-:Y:S05]  /*232e0*/  BRA.DIV UR8, `(.L_x_551) ;  /* 0x0000001208307947 */ /* 0x000fea000b800000 */
[----:B------:R-:W-:-:S13]  /*232f0*/  ELECT P6, URZ, PT ;  /* 0x00000000003f782f */ /* 0x000fda00038c0000 */
.L_x_573:
[----:B------:R-:W0:Y:S01]  /*23300*/  LDC R4, c[0x0][0x28c] ;  /* 0x0000a300ff047b82 */ /* 0x000e220000000800 */
[----:B------:R-:W-:Y:S01]  /*23310*/  BSSY B1, `(.L_x_552) ;  /* 0x0000049000017945 */ /* 0x000fe20003800000 */
[----:B0-----:R-:W-:-:S13]  /*23320*/  ISETP.LT.OR P6, PT, R4, 0x1, !P6 ;  /* 0x000000010400780c */ /* 0x001fda00077c1670 */
[----:B------:R-:W-:Y:S05]  /*23330*/  @P6 BRA `(.L_x_553) ;  /* 0x0000000400186947 */ /* 0x000fea0003800000 */
[----:B------:R-:W-:Y:S01]  /*23340*/  IMAD R3, R3, 0x2, R8 ;  /* 0x0000000203037824 */ /* 0x000fe200078e0208 */
[----:B------:R-:W-:Y:S01]  /*23350*/  SHF.L.U32 R2, R2, 0x8, RZ ;  /* 0x0000000802027819 */ /* 0x000fe200000006ff */
[----:B------:R-:W-:Y:S01]  /*23360*/  IMAD.MOV.U32 R4, RZ, RZ, R16 ;  /* 0x000000ffff047224 */ /* 0x000fe200078e0010 */
[----:B------:R-:W-:Y:S01]  /*23370*/  MOV R13, RZ ;  /* 0x000000ff000d7202 */ /* 0x000fe20000000f00 */
[----:B------:R-:W-:Y:S01]  /*23380*/  IMAD.SHL.U32 R5, R3, 0x80, RZ ;  /* 0x0000008003057824 */ /* 0x000fe200078e00ff */
[----:B------:R-:W-:Y:S01]  /*23390*/  MOV R3, R0 ;  /* 0x0000000000037202 */ /* 0x000fe20000000f00 */
[----:B------:R-:W-:-:S07]  /*233a0*/  IMAD.MOV.U32 R12, RZ, RZ, R6 ;  /* 0x000000ffff0c7224 */ /* 0x000fce00078e0006 */
.L_x_556:
[----:B------:R-:W0:Y:S01]  /*233b0*/  S2UR UR8, SR_CgaCtaId ;  /* 0x00000000000879c3 */ /* 0x000e220000008800 */
[----:B------:R-:W-:Y:S02]  /*233c0*/  MOV R9, 0x400 ;  /* 0x0000040000097802 */ /* 0x000fe40000000f00 */
[----:B------:R-:W-:Y:S02]  /*233d0*/  SHF.L.U32 R14, R3, 0x1f, RZ ;  /* 0x0000001f030e7819 */ /* 0x000fe400000006ff */
[----:B0-----:R-:W-:-:S04]  /*233e0*/  MOV R8, UR8 ;  /* 0x0000000800087c02 */ /* 0x001fc80008000f00 */
[----:B------:R-:W-:-:S05]  /*233f0*/  LEA R9, R8, R9, 0x18 ;  /* 0x0000000908097211 */ /* 0x000fca00078ec0ff */
[----:B------:R-:W-:-:S04]  /*23400*/  IMAD R15, R12, 0x8, R9 ;  /* 0x000000080c0f7824 */ /* 0x000fc800078e0209 */
[----:B------:R-:W0:Y:S02]  /*23410*/  SYNCS.PHASECHK.TRANS64.TRYWAIT P0, [R15+URZ+0x28], R14 ;  /* 0x0000280e0f0075a7 */ /* 0x000e24000800017f */
[----:B0-----:R-:W-:Y:S05]  /*23420*/  @!P0 BRA `(.L_x_554) ;  /* 0x0000001000008947 */ /* 0x001fea0003800000 */
.L_x_574:
[----:B------:R-:W1:Y:S01]  /*23430*/  S2R R17, SR_TID.X ;  /* 0x0000000000117919 */ /* 0x000e620000002100 */
[----:B------:R-:W-:-:S04]  /*23440*/  UPRMT UR8, UR21, 0x9910, URZ ;  /* 0x0000991015087896 */ /* 0x000fc8000800003f */
[----:B------:R-:W-:Y:S01]  /*23450*/  UISETP.NE.AND UP0, UPT, UR8, 0x2, UPT ;  /* 0x000000020800788c */ /* 0x000fe2000bf05270 */
[----:B-1----:R-:W-:-:S13]  /*23460*/  LOP3.LUT P0, RZ, R17, 0x7f, RZ, 0xc0, !PT ;  /* 0x0000007f11ff7812 */ /* 0x002fda000780c0ff */
[----:B0-----:R-:W0:Y:S02]  /*23470*/  @!P0 LDC R14, c[0x0][0x500] ;  /* 0x00014000ff0e8b82 */ /* 0x001e240000000800 */
[----:B0-----:R0:W-:Y:S01]  /*23480*/  @!P0 SYNCS.ARRIVE.TRANS64 RZ, [R15+URZ], R14 ;  /* 0x0000000e0fff89a7 */ /* 0x0011e2000800003f */
[----:B------:R-:W-:-:S13]  /*23490*/  PLOP3.LUT P0, PT, PT, PT, UP0, 0x80, 0x0 ;  /* 0x000000000000781c */ /* 0x000fda0003f0f008 */
[----:B0-----:R-:W-:Y:S05]  /*234a0*/  @P0 BRA `(.L_x_555) ;  /* 0x0000000000040947 */ /* 0x001fea0003800000 */
[----:B------:R-:W-:Y:S01]  /*234b0*/  BPT.TRAP 0x1 ;  /* 0x000000040000795c */ /* 0x000fe20000300000 */
.L_x_555:
[----:B------:R-:W-:Y:S01]  /*234c0*/  LEA R14, R12, R8, 0x2 ;  /* 0x000000080c0e7211 */ /* 0x000fe200078e10ff */
[----:B------:R-:W-:Y:S01]  /*234d0*/  VIADD R4, R4, 0xffffffff ;  /* 0xffffffff04047836 */ /* 0x000fe20000000000 */
[----:B------:R-:W-:Y:S01]  /*234e0*/  R2UR UR34, R13 ;  /* 0x000000000d2272ca */ /* 0x000fe200000e0000 */
[----:B------:R-:W-:Y:S01]  /*234f0*/  UIADD3 UR14, UP0, UR40, 0xf0, URZ ;  /* 0x000000f0280e7890 */ /* 0x000fe2000ff1e03f */
[----:B------:R-:W-:Y:S01]  /*23500*/  R2UR UR33, R15 ;  /* 0x000000000f2172ca */ /* 0x000fe200000e0000 */
[----:B------:R-:W-:Y:S01]  /*23510*/  IMAD.SHL.U32 R14, R14, 0x2000, RZ ;  /* 0x000020000e0e7824 */ /* 0x000fe200078e00ff */
[----:B------:R-:W-:Y:S01]  /*23520*/  R2UR UR36, R11 ;  /* 0x000000000b2472ca */ /* 0x000fe200000e0000 */
[----:B------:R-:W-:Y:S01]  /*23530*/  UIADD3 UR42, UP1, UR40, 0x1f0, URZ ;  /* 0x000001f0282a7890 */ /* 0x000fe2000ff3e03f */
[----:B------:R-:W-:Y:S01]  /*23540*/  R2UR UR35, R5 ;  /* 0x00000000052372ca */ /* 0x000fe200000e0000 */
[----:B------:R-:W-:Y:S01]  /*23550*/  UIADD3.X UR15, URZ, UR41, URZ, UP0, !UPT ;  /* 0x000000293f0f7290 */ /* 0x000fe200087fe43f */
[----:B------:R-:W-:Y:S01]  /*23560*/  LEA R14, R14, R9, 0x1 ;  /* 0x000000090e0e7211 */ /* 0x000fe200078e08ff */
[----:B------:R-:W-:Y:S01]  /*23570*/  IMAD R9, R12, 0x10000, R9 ;  /* 0x000100000c097824 */ /* 0x000fe200078e0209 */
[----:B------:R-:W-:Y:S01]  /*23580*/  R2UR UR19, R2 ;  /* 0x00000000021372ca */ /* 0x000fe200000e0000 */
[----:B------:R-:W-:Y:S01]  /*23590*/  UIADD3.X UR43, URZ, UR41, URZ, UP1, !UPT ;  /* 0x000000293f2b7290 */ /* 0x000fe20008ffe43f */
[----:B------:R-:W-:Y:S01]  /*235a0*/  R2UR UR24, R14 ;  /* 0x000000000e1872ca */ /* 0x000fe200000e0000 */
[----:B------:R-:W-:Y:S01]  /*235b0*/  UIADD3 UR26, UR34, 0x40, URZ ;  /* 0x00000040221a7890 */ /* 0x000fe2000fffe03f */
[----:B------:R-:W-:Y:S01]  /*235c0*/  R2UR UR8, R9 ;  /* 0x00000000090872ca */ /* 0x000fe200000e0000 */
[----:B------:R-:W-:Y:S01]  /*235d0*/  UMOV UR13, 0x30000 ;  /* 0x00030000000d7882 */ /* 0x000fe20000000000 */
[----:B------:R-:W-:Y:S01]  /*235e0*/  ISETP.GT.AND P1, PT, R4, 0x1, PT ;  /* 0x000000010400780c */ /* 0x000fe20003f24270 */
[----:B------:R-:W-:Y:S01]  /*235f0*/  UMOV UR22, 0x0 ;  /* 0x0000000000167882 */ /* 0x000fe20000000000 */
[----:B------:R-:W-:Y:S01]  /*23600*/  IADD3 R12, R12, 0x1, RZ ;  /* 0x000000010c0c7810 */ /* 0x000fe20007ffe0ff */
[----:B------:R-:W-:Y:S01]  /*23610*/  UMOV UR23, 0x10000000 ;  /* 0x1000000000177882 */ /* 0x000fe20000000000 */
[----:B------:R-:W-:Y:S01]  /*23620*/  UMOV UR25, UR33 ;  /* 0x0000002100197c82 */ /* 0x000fe20008000000 */
[----:B------:R-:W-:Y:S01]  /*23630*/  UMOV UR28, UR36 ;  /* 0x00000024001c7c82 */ /* 0x000fe20008000000 */
[C---:B------:R-:W-:Y:S01]  /*23640*/  ISETP.NE.AND P0, PT, R12.reuse, 0x5, PT ;  /* 0x000000050c00780c */ /* 0x040fe20003f05270 */
[----:B------:R-:W-:Y:S01]  /*23650*/  UMOV UR27, UR35 ;  /* 0x00000023001b7c82 */ /* 0x000fe20008000000 */
[----:B------:R-:W-:Y:S01]  /*23660*/  UMOV UR17, UR33 ;  /* 0x0000002100117c82 */ /* 0x000fe20008000000 */
[----:B------:R-:W-:Y:S01]  /*23670*/  UIADD3 UR32, UR24, 0x100, URZ ;  /* 0x0000010018207890 */ /* 0x000fe2000fffe03f */
[----:B------:R-:W-:Y:S01]  /*23680*/  SEL R14, RZ, 0x1, P0 ;  /* 0x00000001ff0e7807 */ /* 0x000fe20000000000 */
[----:B------:R-:W-:Y:S01]  /*23690*/  UIADD3 UR24, UR24, 0x8100, URZ ;  /* 0x0000810018187890 */ /* 0x000fe2000fffe03f */
[----:B------:R-:W-:Y:S01]  /*236a0*/  IADD3 R13, R13, 0x80, RZ ;  /* 0x000000800d0d7810 */ /* 0x000fe20007ffe0ff */
[----:B------:R-:W-:Y:S01]  /*236b0*/  UIADD3 UR16, UR8, 0x50100, URZ ;  /* 0x0005010008107890 */ /* 0x000fe2000fffe03f */
[----:B------:R-:W-:Y:S01]  /*236c0*/  LOP3.LUT R3, R3, R14, RZ, 0x3c, !PT ;  /* 0x0000000e03037212 */ /* 0x000fe200078e3cff */
[----:B------:R-:W-:Y:S01]  /*236d0*/  UIADD3 UR8, UR8, 0x58100, URZ ;  /* 0x0005810008087890 */ /* 0x000fe2000fffe03f */
[----:B------:R-:W-:Y:S01]  /*236e0*/  SEL R12, R12, RZ, P0 ;  /* 0x000000ff0c0c7207 */ /* 0x000fe20000000000 */
[----:B------:R-:W-:Y:S01]  /*236f0*/  UMOV UR18, UR34 ;  /* 0x0000002200127c82 */ /* 0x000fe20008000000 */
[----:B------:R-:W-:Y:S01]  /*23700*/  UMOV UR20, UR36 ;  /* 0x0000002400147c82 */ /* 0x000fe20008000000 */
[----:B------:R0:W-:Y:S01]  /*23710*/  UTMALDG.3D.MULTICAST [UR32], [UR14], UR13, desc[UR22] ;  /* 0x000016200e0073b4 */ /* 0x0001e2000801180d */
[----:B------:R-:W-:Y:S01]  /*23720*/  UMOV UR9, UR33 ;  /* 0x0000002100097c82 */ /* 0x000fe20008000000 */
[----:B------:R-:W-:Y:S01]  /*23730*/  UMOV UR11, UR19 ;  /* 0x00000013000b7c82 */ /* 0x000fe20008000000 */
[----:B------:R-:W-:Y:S01]  /*23740*/  UMOV UR12, UR36 ;  /* 0x00000024000c7c82 */ /* 0x000fe20008000000 */
[----:B------:R-:W-:Y:S01]  /*23750*/  UMOV UR10, UR26 ;  /* 0x0000001a000a7c82 */ /* 0x000fe20008000000 */
[----:B------:R0:W-:Y:S01]  /*23760*/  UTMALDG.3D.MULTICAST [UR24], [UR14], UR13, desc[UR22] ;  /* 0x000016180e0073b4 */ /* 0x0001e2000801180d */
[----:B------:R0:W-:Y:S01]  /*23770*/  UTMALDG.3D [UR16], [UR42], desc[UR22] ;  /* 0x000016102a0075b4 */ /* 0x0001e20008011000 */
[----:B------:R0:W-:Y:S02]  /*23780*/  UTMALDG.3D [UR8], [UR42], desc[UR22] ;  /* 0x000016082a0075b4 */ /* 0x0001e40008011000 */
[----:B0-----:R-:W-:Y:S05]  /*23790*/  @P1 BRA `(.L_x_556) ;  /* 0xfffffffc00041947 */ /* 0x001fea000383ffff */
.L_x_553:
[----:B------:R-:W-:Y:S05]  /*237a0*/  BSYNC B1 ;  /* 0x0000000000017941 */ /* 0x000fea0003800000 */
.L_x_552:
[----:B------:R-:W2:Y:S01]  /*237b0*/  LDL.LU R15, [R1+0x200] ;  /* 0x00020000010f7983 */ /* 0x000ea20000300800 */
[----:B------:R-:W-:Y:S01]  /*237c0*/  LOP3.LUT P0, RZ, R10, 0xff, RZ, 0xc0, !PT ;  /* 0x000000ff0aff7812 */ /* 0x000fe2000780c0ff */
[C---:B------:R-:W-:Y:S01]  /*237d0*/  IMAD.IADD R6, R7.reuse, 0x1, R6 ;  /* 0x0000000107067824 */ /* 0x040fe200078e0206 */
[----:B------:R-:W-:Y:S01]  /*237e0*/  ULDC.64 UR8, c[0x0][0x650] ;  /* 0x0001940000087ab9 */ /* 0x000fe20000000a00 */
[----:B------:R-:W3:Y:S01]  /*237f0*/  LDL.LU R14, [R1+0x204] ;  /* 0x00020400010e7983 */ /* 0x000ee20000300800 */
[----:B------:R-:W-:Y:S01]  /*23800*/  ISETP.GE.U32.AND P1, PT, R7, 0x5, PT ;  /* 0x000000050700780c */ /* 0x000fe20003f26070 */
[----:B------:R-:W-:Y:S01]  /*23810*/  BSSY B1, `(.L_x_557) ;  /* 0x0000072000017945 */ /* 0x000fe20003800000 */
[----:B------:R-:W-:Y:S02]  /*23820*/  MOV R11, 0xffffffff ;  /* 0xffffffff000b7802 */ /* 0x000fe40000000f00 */
[----:B------:R-:W-:Y:S02]  /*23830*/  PRMT R4, RZ, 0x7610, R4 ;  /* 0x00007610ff047816 */ /* 0x000fe40000000004 */
[----:B------:R-:W-:-:S03]  /*23840*/  PRMT R10, RZ, 0x7610, R10 ;  /* 0x00007610ff0a7816 */ /* 0x000fc6000000000a */
[----:B------:R-:W0:Y:S01]  /*23850*/  @P0 S2R R8, SR_CgaCtaId ;  /* 0x0000000000080919 */ /* 0x000e220000008800 */
[----:B------:R-:W-:-:S04]  /*23860*/  @P0 MOV R3, 0x400 ;  /* 0x0000040000030802 */ /* 0x000fc80000000f00 */
[----:B0-----:R-:W-:-:S04]  /*23870*/  @P0 LEA R3, R8, R3, 0x18 ;  /* 0x0000000308030211 */ /* 0x001fc800078ec0ff */
[----:B------:R0:W-:Y:S01]  /*23880*/  @P0 SYNCS.ARRIVE.TRANS64.A1T0 RZ, [R3+URZ+0x68], RZ ;  /* 0x000068ff03ff09a7 */ /* 0x0001e2000810003f */
[----:B------:R-:W-:-:S04]  /*23890*/  ISETP.GT.U32.AND P0, PT, R6, 0x4, PT ;  /* 0x000000040600780c */ /* 0x000fc80003f04070 */
[----:B------:R-:W-:Y:S01]  /*238a0*/  ISETP.LT.U32.AND P0, PT, R7, 0x5, P0 ;  /* 0x000000050700780c */ /* 0x000fe20000701070 */
[----:B0-----:R-:W-:-:S04]  /*238b0*/  IMAD.WIDE.U32 R2, R6, -0x33333333, RZ ;  /* 0xcccccccd06027825 */ /* 0x001fc800078e00ff */
[----:B------:R-:W-:Y:S01]  /*238c0*/  IMAD.MOV.U32 R2, RZ, RZ, -0x1 ;  /* 0xffffffffff027424 */ /* 0x000fe200078e00ff */
[----:B------:R-:W-:Y:S02]  /*238d0*/  SHF.R.U32.HI R5, RZ, 0x2, R3 ;  /* 0x00000002ff057819 */ /* 0x000fe40000011603 */
[----:B------:R-:W-:-:S03]  /*238e0*/  SEL R3, RZ, 0x1, !P0 ;  /* 0x00000001ff037807 */ /* 0x000fc60004000000 */
[----:B------:R-:W-:Y:S01]  /*238f0*/  IMAD R6, R5, -0x5, R6 ;  /* 0xfffffffb05067824 */ /* 0x000fe200078e0206 */
[----:B------:R-:W-:Y:S02]  /*23900*/  LOP3.LUT R0, R0, R3, RZ, 0x3c, !PT ;  /* 0x0000000300007212 */ /* 0x000fe400078e3cff */
[----:B------:R-:W-:Y:S02]  /*23910*/  MOV R3, 0xffffffff ;  /* 0xffffffff00037802 */ /* 0x000fe40000000f00 */
[----:B------:R-:W-:Y:S02]  /*23920*/  @P1 LOP3.LUT R0, R0, 0x1, R5, 0x78, !PT ;  /* 0x0000000100001812 */ /* 0x000fe400078e7805 */
[----:B---3--:R-:W-:-:S04]  /*23930*/  IADD3 R14, P0, R14, UR30, RZ ;  /* 0x0000001e0e0e7c10 */ /* 0x008fc8000ff1e0ff */
[----:B--2---:R-:W-:Y:S01]  /*23940*/  IADD3.X R15, R15, UR7, RZ, P0, !PT ;  /* 0x000000070f0f7c10 */ /* 0x004fe200087fe4ff */
[----:B------:R0:W-:Y:S01]  /*23950*/  STL [R1+0x204], R14 ;  /* 0x0002040e01007387 */ /* 0x0001e20000100800 */
[----:B------:R-:W-:-:S03]  /*23960*/  ISETP.GE.U32.AND P0, PT, R14, UR8, PT ;  /* 0x000000080e007c0c */ /* 0x000fc6000bf06070 */
[----:B------:R0:W-:Y:S01]  /*23970*/  STL [R1+0x200], R15 ;  /* 0x0002000f01007387 */ /* 0x0001e20000100800 */
[----:B------:R-:W-:-:S13]  /*23980*/  ISETP.GE.U32.AND.EX P0, PT, R15, UR9, PT, P0 ;  /* 0x000000090f007c0c */ /* 0x000fda000bf06100 */
[----:B0-----:R-:W-:Y:S05]  /*23990*/  @P0 BRA `(.L_x_558) ;  /* 0x0000000400640947 */ /* 0x001fea0003800000 */
[----:B------:R-:W0:Y:S01]  /*239a0*/  S2R R9, SR_CTAID.X ;  /* 0x0000000000097919 */ /* 0x000e220000002500 */
[----:B------:R-:W-:Y:S01]  /*239b0*/  ULDC UR8, c[0x0][0x150] ;  /* 0x0000540000087ab9 */ /* 0x000fe20000000800 */
[----:B------:R-:W1:Y:S01]  /*239c0*/  LDC R4, c[0x0][0x144] ;  /* 0x00005100ff047b82 */ /* 0x000e620000000800 */
[----:B------:R-:W-:Y:S01]  /*239d0*/  UISETP.NE.AND UP0, UPT, UR39, URZ, UPT ;  /* 0x0000003f2700728c */ /* 0x000fe2000bf05270 */
[----:B------:R-:W2:Y:S01]  /*239e0*/  S2R R2, SR_CTAID.Y ;  /* 0x0000000000027919 */ /* 0x000ea20000002600 */
[----:B------:R-:W-:-:S04]  /*239f0*/  ULDC UR11, c[0x0][0x630] ;  /* 0x00018c00000b7ab9 */ /* 0x000fc80000000800 */
[----:B------:R-:W-:Y:S01]  /*23a00*/  PLOP3.LUT P0, PT, PT, PT, UP0, 0x80, 0x0 ;  /* 0x000000000000781c */ /* 0x000fe20003f0f008 */
[----:B------:R-:W3:Y:S01]  /*23a10*/  LDC R13, c[0x0][0x148] ;  /* 0x00005200ff0d7b82 */ /* 0x000ee20000000800 */
[----:B0-----:R-:W-:Y:S02]  /*23a20*/  I2FP.F32.U32 R3, R9 ;  /* 0x0000000900037245 */ /* 0x001fe40000201000 */
[----:B--2---:R-:W-:-:S03]  /*23a30*/  I2FP.F32.U32 R5, R2 ;  /* 0x0000000200057245 */ /* 0x004fc60000201000 */
[----:B------:R-:W-:Y:S01]  /*23a40*/  FMUL R3, R3, UR8 ;  /* 0x0000000803037c20 */ /* 0x000fe20008400000 */
[----:B------:R-:W-:Y:S02]  /*23a50*/  ULDC UR8, c[0x0][0x154] ;  /* 0x0000550000087ab9 */ /* 0x000fe40000000800 */
[----:B------:R-:W-:Y:S01]  /*23a60*/  FMUL R11, R5, UR8 ;  /* 0x00000008050b7c20 */ /* 0x000fe20008400000 */
[----:B------:R-:W-:Y:S02]  /*23a70*/  ULDC.64 UR8, c[0x0][0x628] ;  /* 0x00018a0000087ab9 */ /* 0x000fe40000000a00 */
[----:B------:R-:W0:Y:S08]  /*23a80*/  F2I.U32.TRUNC.NTZ R3, R3 ;  /* 0x0000000300037305 */ /* 0x000e30000020f000 */
[----:B------:R-:W2:Y:S01]  /*23a90*/  F2I.U32.TRUNC.NTZ R11, R11 ;  /* 0x0000000b000b7305 */ /* 0x000ea2000020f000 */
[----:B0-----:R-:W-:Y:S01]  /*23aa0*/  IMAD.MOV R5, RZ, RZ, -R3 ;  /* 0x000000ffff057224 */ /* 0x001fe200078e0a03 */
[----:B------:R-:W-:-:S03]  /*23ab0*/  MOV R3, R15 ;  /* 0x0000000f00037202 */ /* 0x000fc60000000f00 */
[----:B-1----:R-:W-:Y:S01]  /*23ac0*/  IMAD R9, R4, R5, R9 ;  /* 0x0000000504097224 */ /* 0x002fe200078e0209 */
[----:B--2---:R-:W-:-:S05]  /*23ad0*/  IADD3 R4, -R11, RZ, RZ ;  /* 0x000000ff0b047210 */ /* 0x004fca0007ffe1ff */
[----:B---3--:R-:W-:Y:S01]  /*23ae0*/  @P0 IMAD R9, R13, R4, R2 ;  /* 0x000000040d090224 */ /* 0x008fe200078e0202 */
[----:B------:R-:W-:Y:S01]  /*23af0*/  ISETP.NE.U32.AND P0, PT, RZ, UR8, PT ;  /* 0x00000008ff007c0c */ /* 0x000fe2000bf05070 */
[----:B------:R-:W-:-:S03]  /*23b00*/  IMAD.MOV.U32 R2, RZ, RZ, R14 ;  /* 0x000000ffff027224 */ /* 0x000fc600078e000e */
[----:B------:R-:W-:-:S13]  /*23b10*/  ISETP.NE.AND.EX P0, PT, RZ, UR9, PT, P0 ;  /* 0x00000009ff007c0c */ /* 0x000fda000bf05300 */
[----:B------:R-:W-:Y:S05]  /*23b20*/  @!P0 BRA `(.L_x_559) ;  /* 0x0000000000288947 */ /* 0x000fea0003800000 */
[----:B------:R-:W-:Y:S02]  /*23b30*/  ULDC UR10, c[0x0][0x634] ;  /* 0x00018d00000a7ab9 */ /* 0x000fe40000000800 */
[----:B------:R-:W-:-:S05]  /*23b40*/  IADD3 R3, P0, R14, UR10, RZ ;  /* 0x0000000a0e037c10 */ /* 0x000fca000ff1e0ff */
[----:B------:R-:W-:-:S04]  /*23b50*/  IMAD.X R11, RZ, RZ, R15, P0 ;  /* 0x000000ffff0b7224 */ /* 0x000fc800000e060f */
[----:B------:R-:W-:-:S04]  /*23b60*/  IMAD.WIDE.U32 R4, R11, UR8, RZ ;  /* 0x000000080b047c25 */ /* 0x000fc8000f8e00ff */
[----:B------:R-:W-:-:S04]  /*23b70*/  IMAD.WIDE.U32 R4, P0, R3, UR9, R4 ;  /* 0x0000000903047c25 */ /* 0x000fc8000f800004 */
[----:B------:R-:W-:-:S04]  /*23b80*/  IMAD.WIDE.U32 R2, R3, UR8, RZ ;  /* 0x0000000803027c25 */ /* 0x000fc8000f8e00ff */
[----:B------:R-:W-:Y:S01]  /*23b90*/  IMAD.MOV.U32 R2, RZ, RZ, R5 ;  /* 0x000000ffff027224 */ /* 0x000fe200078e0005 */
[----:B------:R-:W-:Y:S02]  /*23ba0*/  IADD3 RZ, P1, R3, R4, RZ ;  /* 0x0000000403ff7210 */ /* 0x000fe40007f3e0ff */
[----:B------:R-:W-:-:S03]  /*23bb0*/  IADD3.X R3, RZ, RZ, RZ, P0, !PT ;  /* 0x000000ffff037210 */ /* 0x000fc600007fe4ff */
[----:B------:R-:W-:-:S08]  /*23bc0*/  IMAD.WIDE.U32.X R2, R11, UR9, R2, P1 ;  /* 0x000000090b027c25 */ /* 0x000fd000088e0402 */
.L_x_559:
[--C-:B------:R-:W-:Y:S01]  /*23bd0*/  SHF.R.U64 R11, R2, UR11, R3.reuse ;  /* 0x0000000b020b7c19 */ /* 0x100fe20008001203 */
[----:B------:R-:W-:Y:S01]  /*23be0*/  ULDC.64 UR8, c[0x0][0x620] ;  /* 0x0001880000087ab9 */ /* 0x000fe20000000a00 */
[----:B------:R-:W-:Y:S01]  /*23bf0*/  SHF.R.U32.HI R2, RZ, UR11, R3 ;  /* 0x0000000bff027c19 */ /* 0x000fe20008011603 */
[----:B------:R-:W-:Y:S01]  /*23c00*/  ULDC.64 UR10, c[0x0][0x640] ;  /* 0x00019000000a7ab9 */ /* 0x000fe20000000a00 */
[----:B------:R-:W-:Y:S02]  /*23c10*/  IADD3 R13, P0, RZ, -R11, RZ ;  /* 0x8000000bff0d7210 */ /* 0x000fe40007f1e0ff */
[----:B------:R-:W-:Y:S02]  /*23c20*/  MOV R3, R15 ;  /* 0x0000000f00037202 */ /* 0x000fe40000000f00 */
[----:B------:R-:W-:Y:S02]  /*23c30*/  IADD3.X R2, RZ, ~R2, RZ, P0, !PT ;  /* 0x80000002ff027210 */ /* 0x000fe400007fe4ff */
[----:B------:R-:W-:-:S03]  /*23c40*/  ISETP.NE.U32.AND P0, PT, RZ, UR10, PT ;  /* 0x0000000aff007c0c */ /* 0x000fc6000bf05070 */
[----:B------:R-:W-:Y:S01]  /*23c50*/  IMAD R2, R2, UR8, RZ ;  /* 0x0000000802027c24 */ /* 0x000fe2000f8e02ff */
[----:B------:R-:W-:-:S03]  /*23c60*/  ISETP.NE.AND.EX P0, PT, RZ, UR11, PT, P0 ;  /* 0x0000000bff007c0c */ /* 0x000fc6000bf05300 */
[----:B------:R-:W-:Y:S02]  /*23c70*/  IMAD R5, R13, UR9, R2 ;  /* 0x000000090d057c24 */ /* 0x000fe4000f8e0202 */
[----:B------:R-:W-:-:S04]  /*23c80*/  IMAD.MOV.U32 R2, RZ, RZ, R14 ;  /* 0x000000ffff027224 */ /* 0x000fc800078e000e */
[----:B------:R-:W-:Y:S01]  /*23c90*/  IMAD.WIDE.U32 R2, R13, UR8, R2 ;  /* 0x000000080d027c25 */ /* 0x000fe2000f8e0002 */
[----:B------:R-:W-:-:S03]  /*23ca0*/  ULDC UR8, c[0x0][0x618] ;  /* 0x0001860000087ab9 */ /* 0x000fc60000000800 */
[----:B------:R-:W-:-:S05]  /*23cb0*/  IMAD.IADD R3, R3, 0x1, R5 ;  /* 0x0000000103037824 */ /* 0x000fca00078e0205 */
[--C-:B------:R-:W-:Y:S02]  /*23cc0*/  SHF.R.U64 R12, R2, UR8, R3.reuse ;  /* 0x00000008020c7c19 */ /* 0x100fe40008001203 */
[----:B------:R-:W-:Y:S01]  /*23cd0*/  SHF.R.U32.HI R3, RZ, UR8, R3 ;  /* 0x00000008ff037c19 */ /* 0x000fe20008011603 */
[----:B------:R-:W-:-:S03]  /*23ce0*/  ULDC UR8, c[0x0][0x608] ;  /* 0x0001820000087ab9 */ /* 0x000fc60000000800 */
[--C-:B------:R-:W-:Y:S02]  /*23cf0*/  SHF.R.U32.HI R2, RZ, UR8, R3.reuse ;  /* 0x00000008ff027c19 */ /* 0x100fe40008011603 */
[----:B------:R-:W-:Y:S01]  /*23d00*/  SHF.R.U64 R13, R12, UR8, R3 ;  /* 0x000000080c0d7c19 */ /* 0x000fe20008001203 */
[----:B------:R-:W-:Y:S02]  /*23d10*/  ULDC UR8, c[0x0][0x658] ;  /* 0x0001960000087ab9 */ /* 0x000fe40000000800 */
[--C-:B------:R-:W-:Y:S02]  /*23d20*/  SHF.R.U32.HI R15, RZ, UR8, R2.reuse ;  /* 0x00000008ff0f7c19 */ /* 0x100fe40008011602 */
[----:B------:R-:W-:-:S03]  /*23d30*/  SHF.R.U64 R14, R13, UR8, R2 ;  /* 0x000000080d0e7c19 */ /* 0x000fc60008001202 */
[----:B------:R-:W-:Y:S01]  /*23d40*/  IMAD.MOV.U32 R3, RZ, RZ, R15 ;  /* 0x000000ffff037224 */ /* 0x000fe200078e000f */
[----:B------:R-:W-:Y:S01]  /*23d50*/  MOV R2, R14 ;  /* 0x0000000e00027202 */ /* 0x000fe20000000f00 */
[----:B------:R-:W-:Y:S06]  /*23d60*/  @!P0 BRA `(.L_x_560) ;  /* 0x0000000000288947 */ /* 0x000fec0003800000 */
[----:B------:R-:W-:Y:S02]  /*23d70*/  ULDC UR8, c[0x0][0x64c] ;  /* 0x0001930000087ab9 */ /* 0x000fe40000000800 */
[----:B------:R-:W-:-:S04]  /*23d80*/  IADD3 R3, P0, R14, UR8, RZ ;  /* 0x000000080e037c10 */ /* 0x000fc8000ff1e0ff */
[----:B------:R-:W-:-:S05]  /*23d90*/  IADD3.X R15, RZ, R15, RZ, P0, !PT ;  /* 0x0000000fff0f7210 */ /* 0x000fca00007fe4ff */
[----:B------:R-:W-:-:S04]  /*23da0*/  IMAD.WIDE.U32 R4, R15, UR10, RZ ;  /* 0x0000000a0f047c25 */ /* 0x000fc8000f8e00ff */
[----:B------:R-:W-:-:S04]  /*23db0*/  IMAD.WIDE.U32 R4, P0, R3, UR11, R4 ;  /* 0x0000000b03047c25 */ /* 0x000fc8000f800004 */
[----:B------:R-:W-:Y:S01]  /*23dc0*/  IMAD.WIDE.U32 R2, R3, UR10, RZ ;  /* 0x0000000a03027c25 */ /* 0x000fe2000f8e00ff */
[----:B------:R-:W-:-:S04]  /*23dd0*/  MOV R2, R5 ;  /* 0x0000000500027202 */ /* 0x000fc80000000f00 */
[----:B------:R-:W-:Y:S01]  /*23de0*/  IADD3 RZ, P1, R3, R4, RZ ;  /* 0x0000000403ff7210 */ /* 0x000fe20007f3e0ff */
[----:B------:R-:W-:-:S04]  /*23df0*/  IMAD.X R3, RZ, RZ, RZ, P0 ;  /* 0x000000ffff037224 */ /* 0x000fc800000e06ff */
[----:B------:R-:W-:-:S08]  /*23e00*/  IMAD.WIDE.U32.X R2, R15, UR11, R2, P1 ;  /* 0x0000000b0f027c25 */ /* 0x000fd000088e0402 */
.L_x_560:
[----:B------:R-:W-:Y:S01]  /*23e10*/  ULDC UR8, c[0x0][0x648] ;  /* 0x0001920000087ab9 */ /* 0x000fe20000000800 */
[----:B------:R-:W-:Y:S01]  /*23e20*/  LOP3.LUT R13, R13, UR6, RZ, 0xc0, !PT ;  /* 0x000000060d0d7c12 */ /* 0x000fe2000f8ec0ff */
[----:B------:R-:W-:Y:S01]  /*23e30*/  UISETP.NE.AND UP0, UPT, UR39, URZ, UPT ;  /* 0x0000003f2700728c */ /* 0x000fe2000bf05270 */
[----:B------:R-:W-:Y:S01]  /*23e40*/  SHF.R.U64 R2, R2, UR8, R3 ;  /* 0x0000000802027c19 */ /* 0x000fe20008001203 */
[----:B------:R-:W-:-:S04]  /*23e50*/  ULDC UR8, c[0x0][0x638] ;  /* 0x00018e0000087ab9 */ /* 0x000fc80000000800 */
[----:B------:R-:W-:Y:S01]  /*23e60*/  IMAD.MOV R3, RZ, RZ, -R2 ;  /* 0x000000ffff037224 */ /* 0x000fe200078e0a02 */
[----:B------:R-:W-:Y:S01]  /*23e70*/  PLOP3.LUT P0, PT, PT, PT, UP0, 0x40, 0x0 ;  /* 0x000000000000781c */ /* 0x000fe20003f0e808 */
[----:B------:R-:W-:Y:S01]  /*23e80*/  IMAD R4, R2, UR5, R13 ;  /* 0x0000000502047c24 */ /* 0x000fe2000f8e020d */
[----:B------:R-:W-:Y:S01]  /*23e90*/  PLOP3.LUT P1, PT, PT, PT, UP0, 0x40, 0x0 ;  /* 0x000000000000781c */ /* 0x000fe20003f2e808 */
[----:B------:R-:W-:Y:S01]  /*23ea0*/  IMAD R14, R3, UR8, R14 ;  /* 0x00000008030e7c24 */ /* 0x000fe2000f8e020e */
[----:B------:R-:W-:Y:S01]  /*23eb0*/  ULDC UR8, c[0x0][0x610] ;  /* 0x0001840000087ab9 */ /* 0x000fe20000000800 */
[----:B------:R-:W-:Y:S01]  /*23ec0*/  LOP3.LUT R3, R12, UR4, RZ, 0xc0, !PT ;  /* 0x000000040c037c12 */ /* 0x000fe2000f8ec0ff */
[----:B------:R-:W-:Y:S01]  /*23ed0*/  IMAD R9, R4, UR8, R9 ;  /* 0x0000000804097c24 */ /* 0x000fe2000f8e0209 */
[----:B------:R-:W-:Y:S01]  /*23ee0*/  ULDC UR8, c[0x0][0x600] ;  /* 0x0001800000087ab9 */ /* 0x000fe20000000800 */
[----:B------:R-:W-:Y:S02]  /*23ef0*/  MOV R4, 0x1 ;  /* 0x0000000100047802 */ /* 0x000fe40000000f00 */
[----:B------:R-:W-:-:S05]  /*23f00*/  IMAD R14, R14, UR8, R3 ;  /* 0x000000080e0e7c24 */ /* 0x000fca000f8e0203 */
[----:B------:R-:W-:Y:S02]  /*23f10*/  SEL R2, R14, R9, P0 ;  /* 0x000000090e027207 */ /* 0x000fe40000000000 */
[----:B------:R-:W-:-:S07]  /*23f20*/  SEL R3, R9, R14, P1 ;  /* 0x0000000e09037207 */ /* 0x000fce0000800000 */
.L_x_558:
[----:B------:R-:W-:Y:S05]  /*23f30*/  BSYNC B1 ;  /* 0x0000000000017941 */ /* 0x000fea0003800000 */
.L_x_557:
[----:B------:R-:W-:-:S13]  /*23f40*/  LOP3.LUT P0, RZ, R4, 0xff, RZ, 0xc0, !PT ;  /* 0x000000ff04ff7812 */ /* 0x000fda000780c0ff */
[----:B------:R-:W-:Y:S05]  /*23f50*/  @P0 BRA `(.L_x_561) ;  /* 0xfffffff000dc0947 */ /* 0x000fea000383ffff */
[----:B------:R-:W-:Y:S05]  /*23f60*/  BSYNC B0 ;  /* 0x0000000000007941 */ /* 0x000fea0003800000 */
.L_x_550:
[----:B------:R-:W-:-:S03]  /*23f70*/  UMOV UR8, 0xffffffff ;  /* 0xffffffff00087882 */ /* 0x000fc60000000000 */
[----:B------:R-:W-:Y:S05]  /*23f80*/  BRA.DIV UR8, `(.L_x_562) ;  /* 0x00000006083c7947 */ /* 0x000fea000b800000 */
[----:B------:R-:W-:-:S13]  /*23f90*/  ELECT P6, URZ, PT ;  /* 0x00000000003f782f */ /* 0x000fda00038c0000 */
.L_x_577:
[----:B------:R-:W-:Y:S04]  /*23fa0*/  BSSY B0, `(.L_x_563) ;  /* 0x0000035000007945 */ /* 0x000fe80003800000 */
[----:B------:R-:W-:Y:S05]  /*23fb0*/  @!P6 BRA `(.L_x_564) ;  /* 0x0000000000cce947 */ /* 0x000fea0003800000 */
[----:B------:R-:W-:-:S04]  /*23fc0*/  ULOP3.LUT UR8, UR38, 0x2, URZ, 0xfc, !UPT ;  /* 0x0000000226087892 */ /* 0x000fc8000f8efc3f */
[----:B------:R-:W-:-:S06]  /*23fd0*/  UISETP.NE.AND UP0, UPT, UR8, 0x3, UPT ;  /* 0x000000030800788c */ /* 0x000fcc000bf05270 */
[----:B------:R-:W-:-:S13]  /*23fe0*/  PLOP3.LUT P0, PT, PT, PT, UP0, 0x80, 0x0 ;  /* 0x000000000000781c */ /* 0x000fda0003f0f008 */
[----:B------:R-:W-:Y:S05]  /*23ff0*/  @!P0 BRA `(.L_x_565) ;  /* 0x0000000000048947 */ /* 0x000fea0003800000 */
[----:B------:R-:W-:Y:S01]  /*24000*/  BPT.TRAP 0x1 ;  /* 0x000000040000795c */ /* 0x000fe20000300000 */
.L_x_565:
[----:B------:R-:W0:Y:S01]  /*24010*/  S2R R3, SR_CgaCtaId ;  /* 0x0000000000037919 */ /* 0x000e220000008800 */
[----:B------:R-:W-:-:S04]  /*24020*/  MOV R2, 0x400 ;  /* 0x0000040000027802 */ /* 0x000fc80000000f00 */
[----:B0-----:R-:W-:Y:S02]  /*24030*/  LEA R3, R3, R2, 0x18 ;  /* 0x0000000203037211 */ /* 0x001fe400078ec0ff */
[----:B------:R-:W-:-:S03]  /*24040*/  SHF.L.U32 R2, R0, 0x1f, RZ ;  /* 0x0000001f00027819 */ /* 0x000fc600000006ff */
[----:B------:R-:W-:-:S05]  /*24050*/  VIADD R3, R3, 0x28 ;  /* 0x0000002803037836 */ /* 0x000fca0000000000 */
[----:B------:R-:W-:-:S04]  /*24060*/  LEA R5, R6, R3, 0x3 ;  /* 0x0000000306057211 */ /* 0x000fc800078e18ff */
[----:B------:R-:W0:Y:S02]  /*24070*/  SYNCS.PHASECHK.TRANS64.TRYWAIT P0, [R5+URZ], R2 ;  /* 0x00000002050075a7 */ /* 0x000e24000800017f */
[----:B0-----:R-:W-:Y:S05]  /*24080*/  @!P0 BRA `(.L_x_566) ;  /* 0x00000004001c8947 */ /* 0x001fea0003800000 */
.L_x_578:
[----:B------:R-:W-:-:S05]  /*24090*/  VIADD R6, R6, 0x1 ;  /* 0x0000000106067836 */ /* 0x000fca0000000000 */
[----:B------:R-:W-:-:S04]  /*240a0*/  ISETP.NE.AND P0, PT, R6, 0x5, PT ;  /* 0x000000050600780c */ /* 0x000fc80003f05270 */
[----:B0-----:R-:W-:Y:S02]  /*240b0*/  SEL R5, RZ, 0x1, P0 ;  /* 0x00000001ff057807 */ /* 0x001fe40000000000 */
[----:B------:R-:W-:Y:S02]  /*240c0*/  SEL R6, R6, RZ, P0 ;  /* 0x000000ff06067207 */ /* 0x000fe40000000000 */
[----:B------:R-:W-:Y:S02]  /*240d0*/  LOP3.LUT R5, R0, R5, RZ, 0x3c, !PT ;  /* 0x0000000500057212 */ /* 0x000fe400078e3cff */
[----:B------:R-:W-:Y:S02]  /*240e0*/  LEA R7, R6, R3, 0x3 ;  /* 0x0000000306077211 */ /* 0x000fe400078e18ff */
[----:B------:R-:W-:-:S04]  /*240f0*/  SHF.L.U32 R0, R5, 0x1f, RZ ;  /* 0x0000001f05007819 */ /* 0x000fc800000006ff */
[----:B------:R-:W0:Y:S02]  /*24100*/  SYNCS.PHASECHK.TRANS64.TRYWAIT P0, [R7+URZ], R0 ;  /* 0x00000000070075a7 */ /* 0x000e24000800017f */
[----:B0-----:R-:W-:Y:S05]  /*24110*/  @!P0 BRA `(.L_x_567) ;  /* 0x00000004000c8947 */ /* 0x001fea0003800000 */
.L_x_579:
[----:B0-----:R-:W-:-:S05]  /*24120*/  VIADD R0, R6, 0x1 ;  /* 0x0000000106007836 */ /* 0x001fca0000000000 */
[----:B------:R-:W-:-:S04]  /*24130*/  ISETP.NE.AND P0, PT, R0, 0x5, PT ;  /* 0x000000050000780c */ /* 0x000fc80003f05270 */
[----:B------:R-:W-:Y:S02]  /*24140*/  SEL R2, RZ, 0x1, P0 ;  /* 0x00000001ff027807 */ /* 0x000fe40000000000 */
[----:B------:R-:W-:Y:S02]  /*24150*/  SEL R4, R0, RZ, P0 ;  /* 0x000000ff00047207 */ /* 0x000fe40000000000 */
[----:B------:R-:W-:Y:S02]  /*24160*/  LOP3.LUT R5, R5, R2, RZ, 0x3c, !PT ;  /* 0x0000000205057212 */ /* 0x000fe400078e3cff */
[----:B------:R-:W-:Y:S02]  /*24170*/  LEA R7, R4, R3, 0x3 ;  /* 0x0000000304077211 */ /* 0x000fe400078e18ff */
[----:B------:R-:W-:-:S04]  /*24180*/  SHF.L.U32 R0, R5, 0x1f, RZ ;  /* 0x0000001f05007819 */ /* 0x000fc800000006ff */
[----:B------:R-:W0:Y:S02]  /*24190*/  SYNCS.PHASECHK.TRANS64.TRYWAIT P0, [R7+URZ], R0 ;  /* 0x00000000070075a7 */ /* 0x000e24000800017f */
[----:B0-----:R-:W-:Y:S05]  /*241a0*/  @!P0 BRA `(.L_x_568) ;  /* 0x0000000000fc8947 */ /* 0x001fea0003800000 */
.L_x_580:
        /* <DEDUP_REMOVED lines=9> */
.L_x_581:
[----:B0-----:R-:W-:-:S05]  /*24240*/  VIADD R0, R4, 0x1 ;  /* 0x0000000104007836 */ /* 0x001fca0000000000 */
[----:B------:R-:W-:-:S04]  /*24250*/  ISETP.NE.AND P0, PT, R0, 0x5, PT ;  /* 0x000000050000780c */ /* 0x000fc80003f05270 */
[----:B------:R-:W-:Y:S02]  /*24260*/  SEL R2, RZ, 0x1, P0 ;  /* 0x00000001ff027807 */ /* 0x000fe40000000000 */
[----:B------:R-:W-:Y:S02]  /*24270*/  SEL R0, R0, RZ, P0 ;  /* 0x000000ff00007207 */ /* 0x000fe40000000000 */
[----:B------:R-:W-:Y:S02]  /*24280*/  LOP3.LUT R2, R5, R2, RZ, 0x3c, !PT ;  /* 0x0000000205027212 */ /* 0x000fe400078e3cff */
[----:B------:R-:W-:Y:S02]  /*24290*/  LEA R3, R0, R3, 0x3 ;  /* 0x0000000300037211 */ /* 0x000fe400078e18ff */
[----:B------:R-:W-:-:S07]  /*242a0*/  SHF.L.U32 R0, R2, 0x1f, RZ ;  /* 0x0000001f02007819 */ /* 0x000fce00000006ff */
.L_x_570:
[----:B0-----:R0:W1:Y:S02]  /*242b0*/  SYNCS.PHASECHK.TRANS64.TRYWAIT P0, [R3+URZ], R0 ;  /* 0x00000000030075a7 */ /* 0x001064000800017f */
[----:B-1----:R-:W-:Y:S05]  /*242c0*/  @!P0 NANOSLEEP.SYNCS 0x989680 ;  /* 0x009896800000895d */ /* 0x002fea0003900000 */
[----:B------:R-:W1:Y:S02]  /*242d0*/  @!P0 SYNCS.PHASECHK.TRANS64 P0, [R3+URZ], R0 ;  /* 0x00000000030085a7 */ /* 0x000e64000800007f */
[----:B-1----:R-:W-:Y:S05]  /*242e0*/  @!P0 BRA `(.L_x_570) ;  /* 0xfffffffc00f08947 */ /* 0x002fea000383ffff */
.L_x_564:
[----:B------:R-:W-:Y:S05]  /*242f0*/  BSYNC B0 ;  /* 0x0000000000007941 */ /* 0x000fea0003800000 */
.L_x_563:
[----:B------:R-:W-:Y:S05]  /*24300*/  EXIT ;  /* 0x000000000000794d */ /* 0x000fea0003800000 */
.L_x_21:
[----:B-1----:R1:W2:Y:S02]  /*24310*/  SYNCS.PHASECHK.TRANS64.TRYWAIT P1, [R4+URZ], R3 ;  /* 0x00000003040075a7 */ /* 0x0022a4000802017f */
[----:B--2---:R-:W-:Y:S05]  /*24320*/  @!P1 NANOSLEEP.SYNCS 0x989680 ;  /* 0x009896800000995d */ /* 0x004fea0003900000 */
[----:B------:R-:W2:Y:S02]  /*24330*/  @!P1 SYNCS.PHASECHK.TRANS64 P1, [R4+URZ], R3 ;  /* 0x00000003040095a7 */ /* 0x000ea4000802007f */
[----:B--2---:R-:W-:Y:S05]  /*24340*/  @!P1 BRA `(.L_x_21) ;  /* 0xfffffffc00f09947 */ /* 0x004fea000383ffff */
[----:B------:R-:W-:Y:S05]  /*24350*/  BRA `(.L_x_20) ;  /* 0xfffffdd000d47947 */ /* 0x000fea000383ffff */
.L_x_26:
[----:B-1----:R1:W2:Y:S02]  /*24360*/  SYNCS.PHASECHK.TRANS64.TRYWAIT P1, [R3+URZ], R4 ;  /* 0x00000004030075a7 */ /* 0x0022a4000802017f */
[----:B--2---:R-:W-:Y:S05]  /*24370*/  @!P1 NANOSLEEP.SYNCS 0x989680 ;  /* 0x009896800000995d */ /* 0x004fea0003900000 */
[----:B------:R-:W2:Y:S02]  /*24380*/  @!P1 SYNCS.PHASECHK.TRANS64 P1, [R3+URZ], R4 ;  /* 0x00000004030095a7 */ /* 0x000ea4000802007f */
[----:B--2---:R-:W-:Y:S05]  /*24390*/  @!P1 BRA `(.L_x_26) ;  /* 0xfffffffc00f09947 */ /* 0x004fea000383ffff */
[----:B------:R-:W-:Y:S05]  /*243a0*/  BRA `(.L_x_25) ;  /* 0xfffffe4800607947 */ /* 0x000fea000383ffff */
.L_x_551:
[----:B------:R-:W-:Y:S01]  /*243b0*/  BSSY B1, `(.L_x_571) ;  /* 0x0000006000017945 */ /* 0x000fe20003800000 */
[----:B------:R-:W-:-:S07]  /*243c0*/  IMAD.MOV.U32 R15, RZ, RZ, -0x1 ;  /* 0xffffffffff0f7424 */ /* 0x000fce00078e00ff */
[----:B------:R-:W-:Y:S05]  /*243d0*/  WARPSYNC.COLLECTIVE R15, `(.L_x_572) ;  /* 0x000000000f0c7348 */ /* 0x000fea0003c00000 */
[----:B------:R-:W-:Y:S02]  /*243e0*/  ELECT P6, UR62, PT ;  /* 0x00000000003e782f */ /* 0x000fe400038c0000 */
[----:B------:R-:W-:Y:S01]  /*243f0*/  MOV R14, UR62 ;  /* 0x0000003e000e7c02 */ /* 0x000fe20008000f00 */
[----:B------:R-:W-:Y:S10]  /*24400*/  ENDCOLLECTIVE ;  /* 0x000000000000791b */ /* 0x000ff40003800000 */
.L_x_572:
[----:B------:R-:W-:Y:S05]  /*24410*/  BSYNC B1 ;  /* 0x0000000000017941 */ /* 0x000fea0003800000 */
.L_x_571:
[----:B------:R-:W-:Y:S05]  /*24420*/  BRA `(.L_x_573) ;  /* 0xffffffec00b47947 */ /* 0x000fea000383ffff */
.L_x_554:
[----:B0-----:R0:W1:Y:S02]  /*24430*/  SYNCS.PHASECHK.TRANS64.TRYWAIT P0, [R15+URZ+0x28], R14 ;  /* 0x0000280e0f0075a7 */ /* 0x001064000800017f */
[----:B-1----:R-:W-:Y:S05]  /*24440*/  @!P0 NANOSLEEP.SYNCS 0x989680 ;  /* 0x009896800000895d */ /* 0x002fea0003900000 */
[----:B------:R-:W1:Y:S02]  /*24450*/  @!P0 SYNCS.PHASECHK.TRANS64 P0, [R15+URZ+0x28], R14 ;  /* 0x0000280e0f0085a7 */ /* 0x000e64000800007f */
[----:B-1----:R-:W-:Y:S05]  /*24460*/  @!P0 BRA `(.L_x_554) ;  /* 0xfffffffc00f08947 */ /* 0x002fea000383ffff */
[----:B------:R-:W-:Y:S05]  /*24470*/  BRA `(.L_x_574) ;  /* 0xffffffec00ec7947 */ /* 0x000fea000383ffff */
.L_x_562:
[----:B------:R-:W-:Y:S01]  /*24480*/  BSSY B0, `(.L_x_575) ;  /* 0x0000006000007945 */ /* 0x000fe20003800000 */
[----:B------:R-:W-:-:S07]  /*24490*/  MOV R15, 0xffffffff ;  /* 0xffffffff000f7802 */ /* 0x000fce0000000f00 */
[----:B------:R-:W-:Y:S05]  /*244a0*/  WARPSYNC.COLLECTIVE R15, `(.L_x_576) ;  /* 0x000000000f0c7348 */ /* 0x000fea0003c00000 */
[----:B------:R-:W-:Y:S02]  /*244b0*/  ELECT P6, UR62, PT ;  /* 0x00000000003e782f */ /* 0x000fe400038c0000 */
[----:B------:R-:W-:Y:S01]  /*244c0*/  MOV R14, UR62 ;  /* 0x0000003e000e7c02 */ /* 0x000fe20008000f00 */
[----:B------:R-:W-:Y:S10]  /*244d0*/  ENDCOLLECTIVE ;  /* 0x000000000000791b */ /* 0x000ff40003800000 */
.L_x_576:
[----:B------:R-:W-:Y:S05]  /*244e0*/  BSYNC B0 ;  /* 0x0000000000007941 */ /* 0x000fea0003800000 */
.L_x_575:
[----:B------:R-:W-:Y:S05]  /*244f0*/  BRA `(.L_x_577) ;  /* 0xfffffff800a87947 */ /* 0x000fea000383ffff */
.L_x_566:
[----:B0-----:R0:W1:Y:S02]  /*24500*/  SYNCS.PHASECHK.TRANS64.TRYWAIT P0, [R5+URZ], R2 ;  /* 0x00000002050075a7 */ /* 0x001064000800017f */
[----:B-1----:R-:W-:Y:S05]  /*24510*/  @!P0 NANOSLEEP.SYNCS 0x989680 ;  /* 0x009896800000895d */ /* 0x002fea0003900000 */
[----:B------:R-:W1:Y:S02]  /*24520*/  @!P0 SYNCS.PHASECHK.TRANS64 P0, [R5+URZ], R2 ;  /* 0x00000002050085a7 */ /* 0x000e64000800007f */
[----:B-1----:R-:W-:Y:S05]  /*24530*/  @!P0 BRA `(.L_x_566) ;  /* 0xfffffffc00f08947 */ /* 0x002fea000383ffff */
[----:B------:R-:W-:Y:S05]  /*24540*/  BRA `(.L_x_578) ;  /* 0xfffffff800d07947 */ /* 0x000fea000383ffff */
.L_x_567:
[----:B0-----:R0:W1:Y:S02]  /*24550*/  SYNCS.PHASECHK.TRANS64.TRYWAIT P0, [R7+URZ], R0 ;  /* 0x00000000070075a7 */ /* 0x001064000800017f */
[----:B-1----:R-:W-:Y:S05]  /*24560*/  @!P0 NANOSLEEP.SYNCS 0x989680 ;  /* 0x009896800000895d */ /* 0x002fea0003900000 */
[----:B------:R-:W1:Y:S02]  /*24570*/  @!P0 SYNCS.PHASECHK.TRANS64 P0, [R7+URZ], R0 ;  /* 0x00000000070085a7 */ /* 0x000e64000800007f */
[----:B-1----:R-:W-:Y:S05]  /*24580*/  @!P0 BRA `(.L_x_567) ;  /* 0xfffffffc00f08947 */ /* 0x002fea000383ffff */
[----:B------:R-:W-:Y:S05]  /*24590*/  BRA `(.L_x_579) ;  /* 0xfffffff800e07947 */ /* 0x000fea000383ffff */
.L_x_568:
[----:B0-----:R0:W1:Y:S02]  /*245a0*/  SYNCS.PHASECHK.TRANS64.TRYWAIT P0, [R7+URZ], R0 ;  /* 0x00000000070075a7 */ /* 0x001064000800017f */
[----:B-1----:R-:W-:Y:S05]  /*245b0*/  @!P0 NANOSLEEP.SYNCS 0x989680 ;  /* 0x009896800000895d */ /* 0x002fea0003900000 */
[----:B------:R-:W1:Y:S02]  /*245c0*/  @!P0 SYNCS.PHASECHK.TRANS64 P0, [R7+URZ], R0 ;  /* 0x00000000070085a7 */ /* 0x000e64000800007f */
[----:B-1----:R-:W-:Y:S05]  /*245d0*/  @!P0 BRA `(.L_x_568) ;  /* 0xfffffffc00f08947 */ /* 0x002fea000383ffff */
[----:B------:R-:W-:Y:S05]  /*245e0*/  BRA `(.L_x_580) ;  /* 0xfffffff800f07947 */ /* 0x000fea000383ffff */
.L_x_569:
[----:B0-----:R0:W1:Y:S02]  /*245f0*/  SYNCS.PHASECHK.TRANS64.TRYWAIT P0, [R7+URZ], R0 ;  /* 0x00000000070075a7 */ /* 0x001064000800017f */
[----:B-1----:R-:W-:Y:S05]  /*24600*/  @!P0 NANOSLEEP.SYNCS 0x989680 ;  /* 0x009896800000895d */ /* 0x002fea0003900000 */
[----:B------:R-:W1:Y:S02]  /*24610*/  @!P0 SYNCS.PHASECHK.TRANS64 P0, [R7+URZ], R0 ;  /* 0x00000000070085a7 */ /* 0x000e64000800007f */
[----:B-1----:R-:W-:Y:S05]  /*24620*/  @!P0 BRA `(.L_x_569) ;  /* 0xfffffffc00f08947 */ /* 0x002fea000383ffff */
[----:B------:R-:W-:Y:S05]  /*24630*/  BRA `(.L_x_581) ;  /* 0xfffffffc00007947 */ /* 0x000fea000383ffff */
.L_x_582:
[----:B------:R-:W-:-:S00]  /*24640*/  BRA `(.L_x_582) ;  /* 0xfffffffc00fc7947 */ /* 0x000fc0000383ffff */
[----:B------:R-:W-:-:S00]  /*24650*/  NOP ;  /* 0x0000000000007918 */ /* 0x000fc00000000000 */
        /* <DEDUP_REMOVED lines=10> */
.L_x_583:


//--------------------- .nv.global.init           --------------------------
	.section	.nv.global.init,"aw",@progbits
.nv.global.init:
	.type		$str$22,@object
	.size		$str$22,($str$23 - $str$22)
$str$22:
        /*0000*/ 	.byte	0x6b, 0x5f, 0x74, 0x69, 0x6c, 0x65, 0x5f, 0x63, 0x6f, 0x75, 0x6e, 0x74, 0x20, 0x3e, 0x3d, 0x20
        /*0010*/ 	.byte	0x31, 0x00
	.type		$str$23,@object
	.size		$str$23,(__unnamed_1 - $str$23)
$str$23:
        /*0012*/ 	.byte	0x2f, 0x74, 0x6d, 0x70, 0x2f, 0x63, 0x75, 0x74, 0x6c, 0x61, 0x73, 0x73, 0x5f, 0x73, 0x77, 0x65
        /*0022*/ 	.byte	0x65, 0x70, 0x5f, 0x73, 0x72, 0x63, 0x2f, 0x69, 0x6e, 0x63, 0x6c, 0x75, 0x64, 0x65, 0x2f, 0x63
        /*0032*/ 	.byte	0x75, 0x74, 0x6c, 0x61, 0x73, 0x73, 0x2f, 0x67, 0x65, 0x6d, 0x6d, 0x2f, 0x63, 0x6f, 0x6c, 0x6c
        /*0042*/ 	.byte	0x65, 0x63, 0x74, 0x69, 0x76, 0x65, 0x2f, 0x73, 0x6d, 0x39, 0x30, 0x5f, 0x6d, 0x6d, 0x61, 0x5f
        /*0052*/ 	.byte	0x74, 0x6d, 0x61, 0x5f, 0x67, 0x6d, 0x6d, 0x61, 0x5f, 0x73, 0x73, 0x5f, 0x77, 0x61, 0x72, 0x70
        /*0062*/ 	.byte	0x73, 0x70, 0x65, 0x63, 0x69, 0x61, 0x6c, 0x69, 0x7a, 0x65, 0x64, 0x2e, 0x68, 0x70, 0x70, 0x00
	.type		__unnamed_1,@object
	.size		__unnamed_1,(.L_0 - __unnamed_1)
__unnamed_1:
        /* <DEDUP_REMOVED lines=181> */
        /*0bc2*/ 	.byte	0x64, 0x65, 0x6e, 0x74, 0x69, 0x74, 0x79, 0x5d, 0x00
.L_0:


//--------------------- .nv.shared._ZN7cutlass13device_kernelINS_4gemm6kernel13GemmUniversalIN4cute5tupleIJiiiiEEENS1_10collective13CollectiveMmaINS1_34MainloopSm90TmaGmmaWarpSpecializedILi5ENS5_IJNS4_1CILi1EEENSA_ILi2EEESB_EEENS1_35KernelTmaWarpSpecializedCooperativeEEENS5_IJNSA_ILi256EEESG_NSA_ILi128EEEEEENS_6half_tENS5_IJlSB_lEEESJ_SK_NS4_8TiledMMAINS4_8MMA_AtomIJNS4_4SM904GMMA26MMA_64x256x16_F32F16F16_SSILNSO_5MajorE0ELSQ_0ELNSO_7ScaleInE1ELSR_1EEEEEENS4_6LayoutINS5_IJSC_SB_SB_EEENS5_IJSB_NSA_ILi0EEESW_EEEEENS5_IJNS4_10UnderscoreESZ_SZ_EEEEENS4_23SM90_TMA_LOAD_MULTICASTENS4_14ComposedLayoutINS4_7SwizzleILi3ELi4ELi3EEENS4_18smem_ptr_flag_bitsILi16EEENSU_INS5_IJNSA_ILi8EEENSA_ILi64EEEEEENS5_IJS19_SB_EEEEEEEvNS4_8identityENS4_13SM90_TMA_LOADES1D_vS1E_EENS_8epilogue10collective6detail29Sm90TmaWarpSpecializedAdapterINS1I_15DefaultEpilogueISJ_SK_SK_NS1H_6thread17LinearCombinationISJ_Li1EffLNS1M_9ScaleType4KindE0ELNS_15FloatRoundStyleE2ESJ_EENS1_15EpilogueDefaultEEEEEvvEEEEvNT_6ParamsE --------------------------
	.section	.nv.shared._ZN7cutlass13device_kernelINS_4gemm6kernel13GemmUniversalIN4cute5tupleIJiiiiEEENS1_10collective13CollectiveMmaINS1_34MainloopSm90TmaGmmaWarpSpecializedILi5ENS5_IJNS4_1CILi1EEENSA_ILi2EEESB_EEENS1_35KernelTmaWarpSpecializedCooperativeEEENS5_IJNSA_ILi256EEESG_NSA_ILi128EEEEEENS_6half_tENS5_IJlSB_lEEESJ_SK_NS4_8TiledMMAINS4_8MMA_AtomIJNS4_4SM904GMMA26MMA_64x256x16_F32F16F16_SSILNSO_5MajorE0ELSQ_0ELNSO_7ScaleInE1ELSR_1EEEEEENS4_6LayoutINS5_IJSC_SB_SB_EEENS5_IJSB_NSA_ILi0EEESW_EEEEENS5_IJNS4_10UnderscoreESZ_SZ_EEEEENS4_23SM90_TMA_LOAD_MULTICASTENS4_14ComposedLayoutINS4_7SwizzleILi3ELi4ELi3EEENS4_18smem_ptr_flag_bitsILi16EEENSU_INS5_IJNSA_ILi8EEENSA_ILi64EEEEEENS5_IJS19_SB_EEEEEEEvNS4_8identityENS4_13SM90_TMA_LOADES1D_vS1E_EENS_8epilogue10collective6detail29Sm90TmaWarpSpecializedAdapterINS1I_15DefaultEpilogueISJ_SK_SK_NS1H_6thread17LinearCombinationISJ_Li1EffLNS1M_9ScaleType4KindE0ELNS_15FloatRoundStyleE2ESJ_EENS1_15EpilogueDefaultEEEEEvvEEEEvNT_6ParamsE,"aw",@nobits
	.sectionflags	@""
	.align	16
	.zero		1024


//--------------------- .nv.shared.reserved.0     --------------------------
	.section	.nv.shared.reserved.0,"aw",@nobits
	.weak		__nv_reservedSMEM_offset_0_alias
	.size		__nv_reservedSMEM_offset_0_alias, 0, 0
	.other		__nv_reservedSMEM_offset_0_alias,@"STO_CUDA_RESERVED_SHARED STV_DEFAULT"
__nv_reservedSMEM_offset_0_alias:
	.zero		0


//--------------------- .nv.global                --------------------------
	.section	.nv.global,"aw",@nobits
.nv.global:
	.type		_ZN39_INTERNAL_74ff5ffb_4_k_cu_7be661e2_32414cute1_E,@object
	.size		_ZN39_INTERNAL_74ff5ffb_4_k_cu_7be661e2_32414cute1_E,(_ZN39_INTERNAL_74ff5ffb_4_k_cu_7be661e2_32414cuda3std3__45__cpo6cbeginE - _ZN39_INTERNAL_74ff5ffb_4_k_cu_7be661e2_32414cute1_E)
_ZN39_INTERNAL_74ff5ffb_4_k_cu_7be661e2_32414cute1_E:
	.zero		1
	.type		_ZN39_INTERNAL_74ff5ffb_4_k_cu_7be661e2_32414cuda3std3__45__cpo6cbeginE,@object
	.size		_ZN39_INTERNAL_74ff5ffb_4_k_cu_7be661e2_32414cuda3std3__45__cpo6cbeginE,(_ZN39_INTERNAL_74ff5ffb_4_k_cu_7be661e2_32414cuda3std3__48in_placeE - _ZN39_INTERNAL_74ff5ffb_4_k_cu_7be661e2_32414cuda3std3__45__cpo6cbeginE)
_ZN39_INTERNAL_74ff5ffb_4_k_cu_7be661e2_32414cuda3std3__45__cpo6cbeginE:
	.zero		1
	.type		_ZN39_INTERNAL_74ff5ffb_4_k_cu_7be661e2_32414cuda3std3__48in_placeE,@object
	.size		_ZN39_INTERNAL_74ff5ffb_4_k_cu_7be661e2_32414cuda3std3__48in_placeE,(_ZN39_INTERNAL_74ff5ffb_4_k_cu_7be661e2_32414cuda3std6ranges3__45__cpo9iter_moveE - _ZN39_INTERNAL_74ff5ffb_4_k_cu_7be661e2_32414cuda3std3__48in_placeE)
_ZN39_INTERNAL_74ff5ffb_4_k_cu_7be661e2_32414cuda3std3__48in_placeE:
	.zero		1
	.type		_ZN39_INTERNAL_74ff5ffb_4_k_cu_7be661e2_32414cuda3std6ranges3__45__cpo9iter_moveE,@object
	.size		_ZN39_INTERNAL_74ff5ffb_4_k_cu_7be661e2_32414cuda3std6ranges3__45__cpo9iter_moveE,(_ZN39_INTERNAL_74ff5ffb_4_k_cu_7be661e2_32414cuda3std3__45__cpo5beginE - _ZN39_INTERNAL_74ff5ffb_4_k_cu_7be661e2_32414cuda3std6ranges3__45__cpo9iter_moveE)
_ZN39_INTERNAL_74ff5ffb_4_k_cu_7be661e2_32414cuda3std6ranges3__45__cpo9iter_moveE:
	.zero		1
	.type		_ZN39_INTERNAL_74ff5ffb_4_k_cu_7be661e2_32414cuda3std3__45__cpo5beginE,@object
	.size		_ZN39_INTERNAL_74ff5ffb_4_k_cu_7be661e2_32414cuda3std3__45__cpo5beginE,(_ZN39_INTERNAL_74ff5ffb_4_k_cu_7be661e2_32414cuda3std3__441_GLOBAL__N__74ff5ffb_4_k_cu_7be661e2_32416ignoreE - _ZN39_INTERNAL_74ff5ffb_4_k_cu_7be661e2_32414cuda3std3__45__cpo5beginE)
_ZN39_INTERNAL_74ff5ffb_4_k_cu_7be661e2_32414cuda3std3__45__cpo5beginE:
	.zero		1
	.type		_ZN39_INTERNAL_74ff5ffb_4_k_cu_7be661e2_32414cuda3std3__441_GLOBAL__N__74ff5ffb_4_k_cu_7be661e2_32416ignoreE,@object
	.size		_ZN39_INTERNAL_74ff5ffb_4_k_cu_7be661e2_32414cuda3std3__441_GLOBAL__N__74ff5ffb_4_k_cu_7be661e2_32416ignoreE,(_ZN39_INTERNAL_74ff5ffb_4_k_cu_7be661e2_32414cute7productE - _ZN39_INTERNAL_74ff5ffb_4_k_cu_7be661e2_32414cuda3std3__441_GLOBAL__N__74ff5ffb_4_k_cu_7be661e2_32416ignoreE)
_ZN39_INTERNAL_74ff5ffb_4_k_cu_7be661e2_32414cuda3std3__441_GLOBAL__N__74ff5ffb_4_k_cu_7be661e2_32416ignoreE:
	.zero		1
	.type		_ZN39_INTERNAL_74ff5ffb_4_k_cu_7be661e2_32414cute7productE,@object
	.size		_ZN39_INTERNAL_74ff5ffb_4_k_cu_7be661e2_32414cute7productE,(_ZN39_INTERNAL_74ff5ffb_4_k_cu_7be661e2_32414cuda3std3__45__cpo3endE - _ZN39_INTERNAL_74ff5ffb_4_k_cu_7be661e2_32414cute7productE)
_ZN39_INTERNAL_74ff5ffb_4_k_cu_7be661e2_32414cute7productE:
	.zero		1
	.type		_ZN39_INTERNAL_74ff5ffb_4_k_cu_7be661e2_32414cuda3std3__45__cpo3endE,@object
	.size		_ZN39_INTERNAL_74ff5ffb_4_k_cu_7be661e2_32414cuda3std3__45__cpo3endE,(_ZN39_INTERNAL_74ff5ffb_4_k_cu_7be661e2_32414cuda3std3__419piecewise_constructE - _ZN39_INTERNAL_74ff5ffb_4_k_cu_7be661e2_32414cuda3std3__45__cpo3endE)
_ZN39_INTERNAL_74ff5ffb_4_k_cu_7be661e2_32414cuda3std3__45__cpo3endE:
	.zero		1
	.type		_ZN39_INTERNAL_74ff5ffb_4_k_cu_7be661e2_32414cuda3std3__419piecewise_constructE,@object
	.size		_ZN39_INTERNAL_74ff5ffb_4_k_cu_7be661e2_32414cuda3std3__419piecewise_constructE,(_ZN39_INTERNAL_74ff5ffb_4_k_cu_7be661e2_32414cuda3std3__45__cpo4cendE - _ZN39_INTERNAL_74ff5ffb_4_k_cu_7be661e2_32414cuda3std3__419piecewise_constructE)
_ZN39_INTERNAL_74ff5ffb_4_k_cu_7be661e2_32414cuda3std3__419piecewise_constructE:
	.zero		1
	.type		_ZN39_INTERNAL_74ff5ffb_4_k_cu_7be661e2_32414cuda3std3__45__cpo4cendE,@object
	.size		_ZN39_INTERNAL_74ff5ffb_4_k_cu_7be661e2_32414cuda3std3__45__cpo4cendE,(_ZN39_INTERNAL_74ff5ffb_4_k_cu_7be661e2_32414cuda3std6ranges3__45__cpo4swapE - _ZN39_INTERNAL_74ff5ffb_4_k_cu_7be661e2_32414cuda3std3__45__cpo4cendE)
_ZN39_INTERNAL_74ff5ffb_4_k_cu_7be661e2_32414cuda3std3__45__cpo4cendE:
	.zero		1
	.type		_ZN39_INTERNAL_74ff5ffb_4_k_cu_7be661e2_32414cuda3std6ranges3__45__cpo4swapE,@object
	.size		_ZN39_INTERNAL_74ff5ffb_4_k_cu_7be661e2_32414cuda3std6ranges3__45__cpo4swapE,(.L_8 - _ZN39_INTERNAL_74ff5ffb_4_k_cu_7be661e2_32414cuda3std6ranges3__45__cpo4swapE)
_ZN39_INTERNAL_74ff5ffb_4_k_cu_7be661e2_32414cuda3std6ranges3__45__cpo4swapE:
	.zero		1
.L_8:


//--------------------- .nv.constant0._ZN7cutlass13device_kernelINS_4gemm6kernel13GemmUniversalIN4cute5tupleIJiiiiEEENS1_10collective13CollectiveMmaINS1_34MainloopSm90TmaGmmaWarpSpecializedILi5ENS5_IJNS4_1CILi1EEENSA_ILi2EEESB_EEENS1_35KernelTmaWarpSpecializedCooperativeEEENS5_IJNSA_ILi256EEESG_NSA_ILi128EEEEEENS_6half_tENS5_IJlSB_lEEESJ_SK_NS4_8TiledMMAINS4_8MMA_AtomIJNS4_4SM904GMMA26MMA_64x256x16_F32F16F16_SSILNSO_5MajorE0ELSQ_0ELNSO_7ScaleInE1ELSR_1EEEEEENS4_6LayoutINS5_IJSC_SB_SB_EEENS5_IJSB_NSA_ILi0EEESW_EEEEENS5_IJNS4_10UnderscoreESZ_SZ_EEEEENS4_23SM90_TMA_LOAD_MULTICASTENS4_14ComposedLayoutINS4_7SwizzleILi3ELi4ELi3EEENS4_18smem_ptr_flag_bitsILi16EEENSU_INS5_IJNSA_ILi8EEENSA_ILi64EEEEEENS5_IJS19_SB_EEEEEEEvNS4_8identityENS4_13SM90_TMA_LOADES1D_vS1E_EENS_8epilogue10collective6detail29Sm90TmaWarpSpecializedAdapterINS1I_15DefaultEpilogueISJ_SK_SK_NS1H_6thread17LinearCombinationISJ_Li1EffLNS1M_9ScaleType4KindE0ELNS_15FloatRoundStyleE2ESJ_EENS1_15EpilogueDefaultEEEEEvvEEEEvNT_6ParamsE --------------------------
	.section	.nv.constant0._ZN7cutlass13device_kernelINS_4gemm6kernel13GemmUniversalIN4cute5tupleIJiiiiEEENS1_10collective13CollectiveMmaINS1_34MainloopSm90TmaGmmaWarpSpecializedILi5ENS5_IJNS4_1CILi1EEENSA_ILi2EEESB_EEENS1_35KernelTmaWarpSpecializedCooperativeEEENS5_IJNSA_ILi256EEESG_NSA_ILi128EEEEEENS_6half_tENS5_IJlSB_lEEESJ_SK_NS4_8TiledMMAINS4_8MMA_AtomIJNS4_4SM904GMMA26MMA_64x256x16_F32F16F16_SSILNSO_5MajorE0ELSQ_0ELNSO_7ScaleInE1ELSR_1EEEEEENS4_6LayoutINS5_IJSC_SB_SB_EEENS5_IJSB_NSA_ILi0EEESW_EEEEENS5_IJNS4_10UnderscoreESZ_SZ_EEEEENS4_23SM90_TMA_LOAD_MULTICASTENS4_14ComposedLayoutINS4_7SwizzleILi3ELi4ELi3EEENS4_18smem_ptr_flag_bitsILi16EEENSU_INS5_IJNSA_ILi8EEENSA_ILi64EEEEEENS5_IJS19_SB_EEEEEEEvNS4_8identityENS4_13SM90_TMA_LOADES1D_vS1E_EENS_8epilogue10collective6detail29Sm90TmaWarpSpecializedAdapterINS1I_15DefaultEpilogueISJ_SK_SK_NS1H_6thread17LinearCombinationISJ_Li1EffLNS1M_9ScaleType4KindE0ELNS_15FloatRoundStyleE2ESJ_EENS1_15EpilogueDefaultEEEEEvvEEEEvNT_6ParamsE,"a",@progbits
	.sectionflags	@""
	.align	4
.nv.constant0._ZN7cutlass13device_kernelINS_4gemm6kernel13GemmUniversalIN4cute5tupleIJiiiiEEENS1_10collective13CollectiveMmaINS1_34MainloopSm90TmaGmmaWarpSpecializedILi5ENS5_IJNS4_1CILi1EEENSA_ILi2EEESB_EEENS1_35KernelTmaWarpSpecializedCooperativeEEENS5_IJNSA_ILi256EEESG_NSA_ILi128EEEEEENS_6half_tENS5_IJlSB_lEEESJ_SK_NS4_8TiledMMAINS4_8MMA_AtomIJNS4_4SM904GMMA26MMA_64x256x16_F32F16F16_SSILNSO_5MajorE0ELSQ_0ELNSO_7ScaleInE1ELSR_1EEEEEENS4_6LayoutINS5_IJSC_SB_SB_EEENS5_IJSB_NSA_ILi0EEESW_EEEEENS5_IJNS4_10UnderscoreESZ_SZ_EEEEENS4_23SM90_TMA_LOAD_MULTICASTENS4_14ComposedLayoutINS4_7SwizzleILi3ELi4ELi3EEENS4_18smem_ptr_flag_bitsILi16EEENSU_INS5_IJNSA_ILi8EEENSA_ILi64EEEEEENS5_IJS19_SB_EEEEEEEvNS4_8identityENS4_13SM90_TMA_LOADES1D_vS1E_EENS_8epilogue10collective6detail29Sm90TmaWarpSpecializedAdapterINS1I_15DefaultEpilogueISJ_SK_SK_NS1H_6thread17LinearCombinationISJ_Li1EffLNS1M_9ScaleType4KindE0ELNS_15FloatRoundStyleE2ESJ_EENS1_15EpilogueDefaultEEEEEvvEEEEvNT_6ParamsE:
	.zero		1664


//--------------------- SYMBOLS --------------------------

	.type		.nv.reservedSmem.offset0,@object
	.size		.nv.reservedSmem.offset0,0x4
	.type		__assertfail,@function
